//
// Generated by NVIDIA NVVM Compiler
//
// Compiler Build ID: CL-36424714
// Cuda compilation tools, release 13.0, V13.0.88
// Based on NVVM 20.0.0
//

.version 9.0
.target sm_100
.address_size 64

	// .globl	_Z10Sobel_ConvPhPiS0_iiiii

.visible .entry _Z10Sobel_ConvPhPiS0_iiiii(
	.param .u64 .ptr .align 1 _Z10Sobel_ConvPhPiS0_iiiii_param_0,
	.param .u64 .ptr .align 1 _Z10Sobel_ConvPhPiS0_iiiii_param_1,
	.param .u64 .ptr .align 1 _Z10Sobel_ConvPhPiS0_iiiii_param_2,
	.param .u32 _Z10Sobel_ConvPhPiS0_iiiii_param_3,
	.param .u32 _Z10Sobel_ConvPhPiS0_iiiii_param_4,
	.param .u32 _Z10Sobel_ConvPhPiS0_iiiii_param_5,
	.param .u32 _Z10Sobel_ConvPhPiS0_iiiii_param_6,
	.param .u32 _Z10Sobel_ConvPhPiS0_iiiii_param_7
)
{
	.local .align 4 .b8 	__local_depot0[72];
	.reg .b64 	%SP;
	.reg .b64 	%SPL;
	.reg .pred 	%p<18>;
	.reg .b32 	%r<178>;
	.reg .b64 	%rd<48>;

	mov.u64 	%SPL, __local_depot0;
	ld.param.u64 	%rd16, [_Z10Sobel_ConvPhPiS0_iiiii_param_0];
	ld.param.u64 	%rd17, [_Z10Sobel_ConvPhPiS0_iiiii_param_1];
	ld.param.u64 	%rd18, [_Z10Sobel_ConvPhPiS0_iiiii_param_2];
	ld.param.u32 	%r46, [_Z10Sobel_ConvPhPiS0_iiiii_param_3];
	ld.param.u32 	%r49, [_Z10Sobel_ConvPhPiS0_iiiii_param_4];
	ld.param.u32 	%r47, [_Z10Sobel_ConvPhPiS0_iiiii_param_5];
	ld.param.u32 	%r48, [_Z10Sobel_ConvPhPiS0_iiiii_param_6];
	cvta.to.global.u64 	%rd1, %rd16;
	cvta.to.global.u64 	%rd2, %rd18;
	cvta.to.global.u64 	%rd3, %rd17;
	add.u64 	%rd4, %SPL, 0;
	add.u64 	%rd5, %SPL, 36;
	mov.u32 	%r51, %tid.x;
	mov.u32 	%r52, %ctaid.x;
	mov.u32 	%r53, %ntid.x;
	mad.lo.s32 	%r1, %r52, %r53, %r51;
	mov.u32 	%r54, %tid.y;
	mov.u32 	%r55, %ctaid.y;
	mov.u32 	%r56, %ntid.y;
	mad.lo.s32 	%r57, %r55, %r56, %r54;
	mov.b32 	%r58, -1;
	st.local.u32 	[%rd4], %r58;
	mov.b32 	%r59, 0;
	st.local.u32 	[%rd4+4], %r59;
	mov.b32 	%r60, 1;
	st.local.u32 	[%rd4+8], %r60;
	mov.b32 	%r61, -2;
	st.local.u32 	[%rd4+12], %r61;
	add.s64 	%rd6, %rd4, 16;
	st.local.u32 	[%rd4+16], %r59;
	mov.b32 	%r62, 2;
	st.local.u32 	[%rd4+20], %r62;
	st.local.u32 	[%rd4+24], %r58;
	st.local.u32 	[%rd4+28], %r59;
	st.local.u32 	[%rd4+32], %r60;
	st.local.u32 	[%rd5], %r60;
	st.local.u32 	[%rd5+4], %r62;
	st.local.u32 	[%rd5+8], %r60;
	st.local.u32 	[%rd5+12], %r59;
	add.s64 	%rd7, %rd5, 16;
	st.local.u32 	[%rd5+16], %r59;
	st.local.u32 	[%rd5+20], %r59;
	st.local.u32 	[%rd5+24], %r58;
	st.local.u32 	[%rd5+28], %r61;
	st.local.u32 	[%rd5+32], %r58;
	setp.eq.s32 	%p1, %r57, 0;
	add.s32 	%r63, %r49, -1;
	setp.ge.s32 	%p2, %r57, %r63;
	or.pred  	%p3, %p1, %p2;
	@%p3 bra 	$L__BB0_18;
	setp.lt.s32 	%p4, %r1, 1;
	add.s32 	%r64, %r46, -1;
	setp.ge.s32 	%p5, %r1, %r64;
	or.pred  	%p6, %p4, %p5;
	@%p6 bra 	$L__BB0_18;
	setp.lt.s32 	%p7, %r47, 1;
	mov.b32 	%r174, 0;
	mov.u32 	%r175, %r174;
	@%p7 bra 	$L__BB0_17;
	setp.lt.s32 	%p8, %r48, 1;
	@%p8 bra 	$L__BB0_17;
	and.b32  	%r3, %r48, 7;
	and.b32  	%r70, %r48, 2147483640;
	neg.s32 	%r4, %r70;
	mov.b32 	%r152, 0;
	mov.u32 	%r175, %r152;
	mov.u32 	%r174, %r152;
$L__BB0_5:
	setp.lt.u32 	%p9, %r48, 8;
	add.s32 	%r73, %r57, %r152;
	add.s32 	%r74, %r73, -1;
	mad.lo.s32 	%r75, %r74, %r46, %r1;
	add.s32 	%r8, %r75, -1;
	mov.b32 	%r166, 0;
	@%p9 bra 	$L__BB0_8;
	mul.wide.u32 	%rd24, %r152, 12;
	add.s64 	%rd47, %rd6, %rd24;
	add.s64 	%rd46, %rd7, %rd24;
	mov.u32 	%r155, %r8;
	mov.u32 	%r156, %r4;
$L__BB0_7:
	.pragma "nounroll";
	and.b32  	%r166, %r48, 2147483640;
	cvt.s64.s32 	%rd25, %r155;
	add.s64 	%rd26, %rd1, %rd25;
	ld.local.u32 	%r76, [%rd47+-16];
	ld.global.u8 	%r77, [%rd26];
	mad.lo.s32 	%r78, %r76, %r77, %r174;
	ld.local.u32 	%r79, [%rd46+-16];
	mad.lo.s32 	%r80, %r79, %r77, %r175;
	ld.local.u32 	%r81, [%rd47+-12];
	ld.global.u8 	%r82, [%rd26+1];
	mad.lo.s32 	%r83, %r81, %r82, %r78;
	ld.local.u32 	%r84, [%rd46+-12];
	mad.lo.s32 	%r85, %r84, %r82, %r80;
	ld.local.u32 	%r86, [%rd47+-8];
	ld.global.u8 	%r87, [%rd26+2];
	mad.lo.s32 	%r88, %r86, %r87, %r83;
	ld.local.u32 	%r89, [%rd46+-8];
	mad.lo.s32 	%r90, %r89, %r87, %r85;
	ld.local.u32 	%r91, [%rd47+-4];
	ld.global.u8 	%r92, [%rd26+3];
	mad.lo.s32 	%r93, %r91, %r92, %r88;
	ld.local.u32 	%r94, [%rd46+-4];
	mad.lo.s32 	%r95, %r94, %r92, %r90;
	ld.local.u32 	%r96, [%rd47];
	ld.global.u8 	%r97, [%rd26+4];
	mad.lo.s32 	%r98, %r96, %r97, %r93;
	ld.local.u32 	%r99, [%rd46];
	mad.lo.s32 	%r100, %r99, %r97, %r95;
	ld.local.u32 	%r101, [%rd47+4];
	ld.global.u8 	%r102, [%rd26+5];
	mad.lo.s32 	%r103, %r101, %r102, %r98;
	ld.local.u32 	%r104, [%rd46+4];
	mad.lo.s32 	%r105, %r104, %r102, %r100;
	ld.local.u32 	%r106, [%rd47+8];
	ld.global.u8 	%r107, [%rd26+6];
	mad.lo.s32 	%r108, %r106, %r107, %r103;
	ld.local.u32 	%r109, [%rd46+8];
	mad.lo.s32 	%r110, %r109, %r107, %r105;
	ld.local.u32 	%r111, [%rd47+12];
	ld.global.u8 	%r112, [%rd26+7];
	mad.lo.s32 	%r174, %r111, %r112, %r108;
	ld.local.u32 	%r113, [%rd46+12];
	mad.lo.s32 	%r175, %r113, %r112, %r110;
	add.s32 	%r156, %r156, 8;
	add.s64 	%rd47, %rd47, 32;
	add.s64 	%rd46, %rd46, 32;
	add.s32 	%r155, %r155, 8;
	setp.ne.s32 	%p10, %r156, 0;
	@%p10 bra 	$L__BB0_7;
$L__BB0_8:
	setp.eq.s32 	%p11, %r3, 0;
	@%p11 bra 	$L__BB0_16;
	mul.wide.u32 	%rd27, %r152, 12;
	add.s64 	%rd14, %rd4, %rd27;
	add.s64 	%rd15, %rd5, %rd27;
	add.s32 	%r115, %r3, -1;
	setp.lt.u32 	%p12, %r115, 3;
	@%p12 bra 	$L__BB0_11;
	mul.wide.u32 	%rd28, %r166, 4;
	add.s64 	%rd29, %rd14, %rd28;
	ld.local.u32 	%r116, [%rd29];
	add.s32 	%r117, %r8, %r166;
	cvt.s64.s32 	%rd30, %r117;
	add.s64 	%rd31, %rd1, %rd30;
	ld.global.u8 	%r118, [%rd31];
	mad.lo.s32 	%r119, %r116, %r118, %r174;
	add.s64 	%rd32, %rd15, %rd28;
	ld.local.u32 	%r120, [%rd32];
	mad.lo.s32 	%r121, %r120, %r118, %r175;
	ld.local.u32 	%r122, [%rd29+4];
	ld.global.u8 	%r123, [%rd31+1];
	mad.lo.s32 	%r124, %r122, %r123, %r119;
	ld.local.u32 	%r125, [%rd32+4];
	mad.lo.s32 	%r126, %r125, %r123, %r121;
	ld.local.u32 	%r127, [%rd29+8];
	ld.global.u8 	%r128, [%rd31+2];
	mad.lo.s32 	%r129, %r127, %r128, %r124;
	ld.local.u32 	%r130, [%rd32+8];
	mad.lo.s32 	%r131, %r130, %r128, %r126;
	ld.local.u32 	%r132, [%rd29+12];
	ld.global.u8 	%r133, [%rd31+3];
	mad.lo.s32 	%r174, %r132, %r133, %r129;
	ld.local.u32 	%r134, [%rd32+12];
	mad.lo.s32 	%r175, %r134, %r133, %r131;
	add.s32 	%r166, %r166, 4;
$L__BB0_11:
	and.b32  	%r136, %r48, 3;
	setp.eq.s32 	%p13, %r136, 0;
	@%p13 bra 	$L__BB0_16;
	setp.eq.s32 	%p14, %r136, 1;
	@%p14 bra 	$L__BB0_14;
	mul.wide.u32 	%rd33, %r166, 4;
	add.s64 	%rd34, %rd14, %rd33;
	ld.local.u32 	%r137, [%rd34];
	add.s32 	%r138, %r8, %r166;
	cvt.s64.s32 	%rd35, %r138;
	add.s64 	%rd36, %rd1, %rd35;
	ld.global.u8 	%r139, [%rd36];
	mad.lo.s32 	%r140, %r137, %r139, %r174;
	add.s64 	%rd37, %rd15, %rd33;
	ld.local.u32 	%r141, [%rd37];
	mad.lo.s32 	%r142, %r141, %r139, %r175;
	ld.local.u32 	%r143, [%rd34+4];
	ld.global.u8 	%r144, [%rd36+1];
	mad.lo.s32 	%r174, %r143, %r144, %r140;
	ld.local.u32 	%r145, [%rd37+4];
	mad.lo.s32 	%r175, %r145, %r144, %r142;
	add.s32 	%r166, %r166, 2;
$L__BB0_14:
	and.b32  	%r146, %r48, 1;
	setp.eq.b32 	%p15, %r146, 1;
	not.pred 	%p16, %p15;
	@%p16 bra 	$L__BB0_16;
	mul.wide.u32 	%rd38, %r166, 4;
	add.s64 	%rd39, %rd14, %rd38;
	ld.local.u32 	%r147, [%rd39];
	add.s32 	%r148, %r8, %r166;
	cvt.s64.s32 	%rd40, %r148;
	add.s64 	%rd41, %rd1, %rd40;
	ld.global.u8 	%r149, [%rd41];
	mad.lo.s32 	%r174, %r147, %r149, %r174;
	add.s64 	%rd42, %rd15, %rd38;
	ld.local.u32 	%r150, [%rd42];
	mad.lo.s32 	%r175, %r150, %r149, %r175;
$L__BB0_16:
	add.s32 	%r152, %r152, 1;
	setp.ne.s32 	%p17, %r152, %r47;
	@%p17 bra 	$L__BB0_5;
$L__BB0_17:
	mad.lo.s32 	%r151, %r46, %r57, %r1;
	mul.wide.s32 	%rd43, %r151, 4;
	add.s64 	%rd44, %rd3, %rd43;
	st.global.u32 	[%rd44], %r174;
	add.s64 	%rd45, %rd2, %rd43;
	st.global.u32 	[%rd45], %r175;
	bra.uni 	$L__BB0_19;
$L__BB0_18:
	mad.lo.s32 	%r65, %r46, %r57, %r1;
	mul.wide.s32 	%rd21, %r65, 4;
	add.s64 	%rd22, %rd3, %rd21;
	mov.b32 	%r66, 0;
	st.global.u32 	[%rd22], %r66;
	add.s64 	%rd23, %rd2, %rd21;
	st.global.u32 	[%rd23], %r66;
$L__BB0_19:
	ret;

}
	// .globl	_Z11Detect_EdgePhPiS0_S0_iiS0_S0_
.visible .entry _Z11Detect_EdgePhPiS0_S0_iiS0_S0_(
	.param .u64 .ptr .align 1 _Z11Detect_EdgePhPiS0_S0_iiS0_S0__param_0,
	.param .u64 .ptr .align 1 _Z11Detect_EdgePhPiS0_S0_iiS0_S0__param_1,
	.param .u64 .ptr .align 1 _Z11Detect_EdgePhPiS0_S0_iiS0_S0__param_2,
	.param .u64 .ptr .align 1 _Z11Detect_EdgePhPiS0_S0_iiS0_S0__param_3,
	.param .u32 _Z11Detect_EdgePhPiS0_S0_iiS0_S0__param_4,
	.param .u32 _Z11Detect_EdgePhPiS0_S0_iiS0_S0__param_5,
	.param .u64 .ptr .align 1 _Z11Detect_EdgePhPiS0_S0_iiS0_S0__param_6,
	.param .u64 .ptr .align 1 _Z11Detect_EdgePhPiS0_S0_iiS0_S0__param_7
)
{
	.reg .pred 	%p<16>;
	.reg .b32 	%r<42>;
	.reg .b32 	%f<3>;
	.reg .b64 	%rd<23>;
	.reg .b64 	%fd<7>;

	ld.param.u64 	%rd7, [_Z11Detect_EdgePhPiS0_S0_iiS0_S0__param_0];
	ld.param.u64 	%rd8, [_Z11Detect_EdgePhPiS0_S0_iiS0_S0__param_1];
	ld.param.u64 	%rd9, [_Z11Detect_EdgePhPiS0_S0_iiS0_S0__param_2];
	ld.param.u64 	%rd10, [_Z11Detect_EdgePhPiS0_S0_iiS0_S0__param_3];
	ld.param.u32 	%r16, [_Z11Detect_EdgePhPiS0_S0_iiS0_S0__param_4];
	ld.param.u32 	%r17, [_Z11Detect_EdgePhPiS0_S0_iiS0_S0__param_5];
	ld.param.u64 	%rd11, [_Z11Detect_EdgePhPiS0_S0_iiS0_S0__param_6];
	ld.param.u64 	%rd12, [_Z11Detect_EdgePhPiS0_S0_iiS0_S0__param_7];
	cvta.to.global.u64 	%rd1, %rd12;
	cvta.to.global.u64 	%rd2, %rd11;
	cvta.to.global.u64 	%rd3, %rd10;
	mov.u32 	%r19, %tid.x;
	mov.u32 	%r20, %ctaid.x;
	mov.u32 	%r21, %ntid.x;
	mad.lo.s32 	%r1, %r20, %r21, %r19;
	mov.u32 	%r22, %tid.y;
	mov.u32 	%r23, %ctaid.y;
	mov.u32 	%r24, %ntid.y;
	mad.lo.s32 	%r25, %r23, %r24, %r22;
	setp.ne.s32 	%p2, %r25, 1;
	add.s32 	%r26, %r17, -1;
	setp.ne.s32 	%p3, %r25, %r26;
	and.pred  	%p1, %p2, %p3;
	not.pred 	%p4, %p1;
	@%p4 bra 	$L__BB1_10;
	setp.eq.s32 	%p5, %r1, 1;
	add.s32 	%r27, %r16, -1;
	setp.eq.s32 	%p6, %r1, %r27;
	or.pred  	%p7, %p5, %p6;
	@%p7 bra 	$L__BB1_10;
	mad.lo.s32 	%r3, %r16, %r25, %r1;
	cvta.to.global.u64 	%rd13, %rd8;
	mul.wide.s32 	%rd14, %r3, 4;
	add.s64 	%rd4, %rd13, %rd14;
	ld.global.u32 	%r40, [%rd4];
	setp.gt.s32 	%p8, %r40, -1;
	@%p8 bra 	$L__BB1_4;
	neg.s32 	%r40, %r40;
	st.global.u32 	[%rd4], %r40;
$L__BB1_4:
	cvta.to.global.u64 	%rd15, %rd9;
	add.s64 	%rd5, %rd15, %rd14;
	ld.global.u32 	%r39, [%rd5];
	setp.gt.s32 	%p9, %r39, -1;
	@%p9 bra 	$L__BB1_6;
	neg.s32 	%r39, %r39;
	st.global.u32 	[%rd5], %r39;
	ld.global.u32 	%r40, [%rd4];
$L__BB1_6:
	add.s32 	%r41, %r39, %r40;
	add.s64 	%rd6, %rd3, %rd14;
	st.global.u32 	[%rd6], %r41;
	ld.global.u32 	%r28, [%rd2];
	setp.ge.s32 	%p10, %r41, %r28;
	@%p10 bra 	$L__BB1_8;
	st.global.u32 	[%rd2], %r41;
	ld.global.u32 	%r41, [%rd6];
$L__BB1_8:
	ld.global.u32 	%r29, [%rd1];
	setp.le.s32 	%p11, %r41, %r29;
	@%p11 bra 	$L__BB1_10;
	st.global.u32 	[%rd1], %r41;
$L__BB1_10:
	bar.sync 	0;
	ld.global.u32 	%r30, [%rd1];
	ld.global.u32 	%r31, [%rd2];
	sub.s32 	%r32, %r30, %r31;
	cvt.rn.f64.s32 	%fd1, %r32;
	mov.f64 	%fd2, 0d406FE00000000000;
	div.rn.f64 	%fd3, %fd2, %fd1;
	cvt.rn.f32.f64 	%f2, %fd3;
	cvt.rzi.s32.f32 	%r15, %f2;
	cvt.rn.f64.s32 	%fd4, %r31;
	mul.f64 	%fd5, %fd4, 0dC06FE00000000000;
	div.rn.f64 	%fd6, %fd5, %fd1;
	cvt.rn.f32.f64 	%f1, %fd6;
	@%p4 bra 	$L__BB1_13;
	setp.eq.s32 	%p13, %r1, 1;
	add.s32 	%r33, %r16, -1;
	setp.eq.s32 	%p14, %r1, %r33;
	or.pred  	%p15, %p13, %p14;
	@%p15 bra 	$L__BB1_13;
	mad.lo.s32 	%r34, %r16, %r25, %r1;
	cvt.s64.s32 	%rd18, %r34;
	mul.wide.s32 	%rd19, %r34, 4;
	add.s64 	%rd20, %rd3, %rd19;
	ld.global.u32 	%r35, [%rd20];
	cvt.rzi.s32.f32 	%r36, %f1;
	mad.lo.s32 	%r37, %r35, %r15, %r36;
	cvta.to.global.u64 	%rd21, %rd7;
	add.s64 	%rd22, %rd21, %rd18;
	st.global.u8 	[%rd22], %r37;
$L__BB1_13:
	ret;

}


// ===== COMPILED SASS (sm_100) =====

	.target	sm_100

	.elftype	@"ET_EXEC"


//--------------------- .note.nv.tkinfo           --------------------------
	.section	.note.nv.tkinfo,"",@"SHT_NOTE"
	.sectionflags	@"SHF_NOTE_NV_TKINFO"
	.tkinfo
        /*0018*/ 	.word	0x00000002
        /*0030*/ 	.string	""
        /*0030*/ 	.string	"ptxas"
        /*0030*/ 	.string	"Cuda compilation tools, release 13.0, V13.0.88"
        /*0030*/ 	.string	"Build cuda_13.0.r13.0/compiler.36424714_0"
        /*0030*/ 	.string	"-arch sm_100 -m 64 "



//--------------------- .note.nv.cuinfo           --------------------------
	.section	.note.nv.cuinfo,"",@"SHT_NOTE"
	.sectionflags	@"SHF_NOTE_NV_CUINFO"
        /*0018*/ 	.short	0x0002
        /*001a*/ 	.short	0x0064
        /*001c*/ 	.short	0x0082
	.zero		2


//--------------------- .nv.info                  --------------------------
	.section	.nv.info,"",@"SHT_CUDA_INFO"
	.align	4


	//----- nvinfo : EIATTR_REGCOUNT
	.align		4
        /*0000*/ 	.byte	0x04, 0x2f
        /*0002*/ 	.short	(.L_1 - .L_0)
	.align		4
.L_0:
        /*0004*/ 	.word	index@(_Z10Sobel_ConvPhPiS0_iiiii)
        /*0008*/ 	.word	0x0000001e


	//----- nvinfo : EIATTR_FRAME_SIZE
	.align		4
.L_1:
        /*000c*/ 	.byte	0x04, 0x11
        /*000e*/ 	.short	(.L_3 - .L_2)
	.align		4
.L_2:
        /*0010*/ 	.word	index@(_Z10Sobel_ConvPhPiS0_iiiii)
        /*0014*/ 	.word	0x00000048


	//----- nvinfo : EIATTR_REGCOUNT
	.align		4
.L_3:
        /*0018*/ 	.byte	0x04, 0x2f
        /*001a*/ 	.short	(.L_5 - .L_4)
	.align		4
.L_4:
        /*001c*/ 	.word	index@(_Z11Detect_EdgePhPiS0_S0_iiS0_S0_)
        /*0020*/ 	.word	0x0000001d


	//----- nvinfo : EIATTR_FRAME_SIZE
	.align		4
.L_5:
        /*0024*/ 	.byte	0x04, 0x11
        /*0026*/ 	.short	(.L_7 - .L_6)
	.align		4
.L_6:
        /*0028*/ 	.word	index@($__internal_0_$__cuda_sm20_div_rn_f64_full)
        /*002c*/ 	.word	0x00000000


	//----- nvinfo : EIATTR_FRAME_SIZE
	.align		4
.L_7:
        /*0030*/ 	.byte	0x04, 0x11
        /*0032*/ 	.short	(.L_9 - .L_8)
	.align		4
.L_8:
        /*0034*/ 	.word	index@(_Z11Detect_EdgePhPiS0_S0_iiS0_S0_)
        /*0038*/ 	.word	0x00000000


	//----- nvinfo : EIATTR_MIN_STACK_SIZE
	.align		4
.L_9:
        /*003c*/ 	.byte	0x04, 0x12
        /*003e*/ 	.short	(.L_11 - .L_10)
	.align		4
.L_10:
        /*0040*/ 	.word	index@(_Z11Detect_EdgePhPiS0_S0_iiS0_S0_)
        /*0044*/ 	.word	0x00000000


	//----- nvinfo : EIATTR_MIN_STACK_SIZE
	.align		4
.L_11:
        /*0048*/ 	.byte	0x04, 0x12
        /*004a*/ 	.short	(.L_13 - .L_12)
	.align		4
.L_12:
        /*004c*/ 	.word	index@(_Z10Sobel_ConvPhPiS0_iiiii)
        /*0050*/ 	.word	0x00000048
.L_13:


//--------------------- .nv.compat                --------------------------
	.section	.nv.compat,"",@"SHT_CUDA_COMPAT_INFO"
	.align	4
        /*0000*/ 	.byte	0x02, 0x09, 0x00, 0x00, 0x02, 0x02, 0x01, 0x00, 0x02, 0x05, 0x05, 0x00, 0x03, 0x07, 0x01, 0x01
        /*0010*/ 	.byte	0x02, 0x03, 0x00, 0x00, 0x02, 0x06, 0x01, 0x00, 0x04, 0x0b, 0x08, 0x00, 0x01, 0x00, 0x00, 0x00
        /*0020*/ 	.byte	0x00, 0x00, 0x00, 0x00


//--------------------- .nv.info._Z11Detect_EdgePhPiS0_S0_iiS0_S0_ --------------------------
	.section	.nv.info._Z11Detect_EdgePhPiS0_S0_iiS0_S0_,"",@"SHT_CUDA_INFO"
	.sectionflags	@""
	.align	4


	//----- nvinfo : EIATTR_CUDA_API_VERSION
	.align		4
        /*0000*/ 	.byte	0x04, 0x37
        /*0002*/ 	.short	(.L_15 - .L_14)
.L_14:
        /*0004*/ 	.word	0x00000082


	//----- nvinfo : EIATTR_KPARAM_INFO
	.align		4
.L_15:
        /*0008*/ 	.byte	0x04, 0x17
        /*000a*/ 	.short	(.L_17 - .L_16)
.L_16:
        /*000c*/ 	.word	0x00000000
        /*0010*/ 	.short	0x0007
        /*0012*/ 	.short	0x0030
        /*0014*/ 	.byte	0x00, 0xf5, 0x21, 0x00


	//----- nvinfo : EIATTR_KPARAM_INFO
	.align		4
.L_17:
        /*0018*/ 	.byte	0x04, 0x17
        /*001a*/ 	.short	(.L_19 - .L_18)
.L_18:
        /*001c*/ 	.word	0x00000000
        /*0020*/ 	.short	0x0006
        /*0022*/ 	.short	0x0028
        /*0024*/ 	.byte	0x00, 0xf5, 0x21, 0x00


	//----- nvinfo : EIATTR_KPARAM_INFO
	.align		4
.L_19:
        /*0028*/ 	.byte	0x04, 0x17
        /*002a*/ 	.short	(.L_21 - .L_20)
.L_20:
        /*002c*/ 	.word	0x00000000
        /*0030*/ 	.short	0x0005
        /*0032*/ 	.short	0x0024
        /*0034*/ 	.byte	0x00, 0xf0, 0x11, 0x00


	//----- nvinfo : EIATTR_KPARAM_INFO
	.align		4
.L_21:
        /*0038*/ 	.byte	0x04, 0x17
        /*003a*/ 	.short	(.L_23 - .L_22)
.L_22:
        /*003c*/ 	.word	0x00000000
        /*0040*/ 	.short	0x0004
        /*0042*/ 	.short	0x0020
        /*0044*/ 	.byte	0x00, 0xf0, 0x11, 0x00


	//----- nvinfo : EIATTR_KPARAM_INFO
	.align		4
.L_23:
        /*0048*/ 	.byte	0x04, 0x17
        /*004a*/ 	.short	(.L_25 - .L_24)
.L_24:
        /*004c*/ 	.word	0x00000000
        /*0050*/ 	.short	0x0003
        /*0052*/ 	.short	0x0018
        /*0054*/ 	.byte	0x00, 0xf5, 0x21, 0x00


	//----- nvinfo : EIATTR_KPARAM_INFO
	.align		4
.L_25:
        /*0058*/ 	.byte	0x04, 0x17
        /*005a*/ 	.short	(.L_27 - .L_26)
.L_26:
        /*005c*/ 	.word	0x00000000
        /*0060*/ 	.short	0x0002
        /*0062*/ 	.short	0x0010
        /*0064*/ 	.byte	0x00, 0xf5, 0x21, 0x00


	//----- nvinfo : EIATTR_KPARAM_INFO
	.align		4
.L_27:
        /*0068*/ 	.byte	0x04, 0x17
        /*006a*/ 	.short	(.L_29 - .L_28)
.L_28:
        /*006c*/ 	.word	0x00000000
        /*0070*/ 	.short	0x0001
        /*0072*/ 	.short	0x0008
        /*0074*/ 	.byte	0x00, 0xf5, 0x21, 0x00


	//----- nvinfo : EIATTR_KPARAM_INFO
	.align		4
.L_29:
        /*0078*/ 	.byte	0x04, 0x17
        /*007a*/ 	.short	(.L_31 - .L_30)
.L_30:
        /*007c*/ 	.word	0x00000000
        /*0080*/ 	.short	0x0000
        /*0082*/ 	.short	0x0000
        /*0084*/ 	.byte	0x00, 0xf5, 0x21, 0x00


	//----- nvinfo : EIATTR_SPARSE_MMA_MASK
	.align		4
.L_31:
        /*0088*/ 	.byte	0x03, 0x50
        /*008a*/ 	.short	0x0000


	//----- nvinfo : EIATTR_MAXREG_COUNT
	.align		4
        /*008c*/ 	.byte	0x03, 0x1b
        /*008e*/ 	.short	0x00ff


	//----- nvinfo : EIATTR_NUM_BARRIERS
	.align		4
        /*0090*/ 	.byte	0x02, 0x4c
        /*0092*/ 	.byte	0x01
	.zero		1


	//----- nvinfo : EIATTR_MERCURY_ISA_VERSION
	.align		4
        /*0094*/ 	.byte	0x03, 0x5f
        /*0096*/ 	.short	0x0101


	//----- nvinfo : EIATTR_VRC_CTA_INIT_COUNT
	.align		4
        /*0098*/ 	.byte	0x02, 0x4a
	.zero		1
	.zero		1


	//----- nvinfo : EIATTR_EXIT_INSTR_OFFSETS
	.align		4
        /*009c*/ 	.byte	0x04, 0x1c
        /*009e*/ 	.short	(.L_33 - .L_32)


	//   ....[0]....
.L_32:
        /*00a0*/ 	.word	0x00000640


	//   ....[1]....
        /*00a4*/ 	.word	0x00000690


	//   ....[2]....
        /*00a8*/ 	.word	0x00000750


	//----- nvinfo : EIATTR_CRS_STACK_SIZE
	.align		4
.L_33:
        /*00ac*/ 	.byte	0x04, 0x1e
        /*00ae*/ 	.short	(.L_35 - .L_34)
.L_34:
        /*00b0*/ 	.word	0x00000000


	//----- nvinfo : EIATTR_CBANK_PARAM_SIZE
	.align		4
.L_35:
        /*00b4*/ 	.byte	0x03, 0x19
        /*00b6*/ 	.short	0x0038


	//----- nvinfo : EIATTR_PARAM_CBANK
	.align		4
        /*00b8*/ 	.byte	0x04, 0x0a
        /*00ba*/ 	.short	(.L_37 - .L_36)
	.align		4
.L_36:
        /*00bc*/ 	.word	index@(.nv.constant0._Z11Detect_EdgePhPiS0_S0_iiS0_S0_)
        /*00c0*/ 	.short	0x0380
        /*00c2*/ 	.short	0x0038


	//----- nvinfo : EIATTR_SW_WAR
	.align		4
.L_37:
        /*00c4*/ 	.byte	0x04, 0x36
        /*00c6*/ 	.short	(.L_39 - .L_38)
.L_38:
        /*00c8*/ 	.word	0x00000008
.L_39:


//--------------------- .nv.info._Z10Sobel_ConvPhPiS0_iiiii --------------------------
	.section	.nv.info._Z10Sobel_ConvPhPiS0_iiiii,"",@"SHT_CUDA_INFO"
	.sectionflags	@""
	.align	4


	//----- nvinfo : EIATTR_CUDA_API_VERSION
	.align		4
        /*0000*/ 	.byte	0x04, 0x37
        /*0002*/ 	.short	(.L_41 - .L_40)
.L_40:
        /*0004*/ 	.word	0x00000082


	//----- nvinfo : EIATTR_KPARAM_INFO
	.align		4
.L_41:
        /*0008*/ 	.byte	0x04, 0x17
        /*000a*/ 	.short	(.L_43 - .L_42)
.L_42:
        /*000c*/ 	.word	0x00000000
        /*0010*/ 	.short	0x0007
        /*0012*/ 	.short	0x0028
        /*0014*/ 	.byte	0x00, 0xf0, 0x11, 0x00


	//----- nvinfo : EIATTR_KPARAM_INFO
	.align		4
.L_43:
        /*0018*/ 	.byte	0x04, 0x17
        /*001a*/ 	.short	(.L_45 - .L_44)
.L_44:
        /*001c*/ 	.word	0x00000000
        /*0020*/ 	.short	0x0006
        /*0022*/ 	.short	0x0024
        /*0024*/ 	.byte	0x00, 0xf0, 0x11, 0x00


	//----- nvinfo : EIATTR_KPARAM_INFO
	.align		4
.L_45:
        /*0028*/ 	.byte	0x04, 0x17
        /*002a*/ 	.short	(.L_47 - .L_46)
.L_46:
        /*002c*/ 	.word	0x00000000
        /*0030*/ 	.short	0x0005
        /*0032*/ 	.short	0x0020
        /*0034*/ 	.byte	0x00, 0xf0, 0x11, 0x00


	//----- nvinfo : EIATTR_KPARAM_INFO
	.align		4
.L_47:
        /*0038*/ 	.byte	0x04, 0x17
        /*003a*/ 	.short	(.L_49 - .L_48)
.L_48:
        /*003c*/ 	.word	0x00000000
        /*0040*/ 	.short	0x0004
        /*0042*/ 	.short	0x001c
        /*0044*/ 	.byte	0x00, 0xf0, 0x11, 0x00


	//----- nvinfo : EIATTR_KPARAM_INFO
	.align		4
.L_49:
        /*0048*/ 	.byte	0x04, 0x17
        /*004a*/ 	.short	(.L_51 - .L_50)
.L_50:
        /*004c*/ 	.word	0x00000000
        /*0050*/ 	.short	0x0003
        /*0052*/ 	.short	0x0018
        /*0054*/ 	.byte	0x00, 0xf0, 0x11, 0x00


	//----- nvinfo : EIATTR_KPARAM_INFO
	.align		4
.L_51:
        /*0058*/ 	.byte	0x04, 0x17
        /*005a*/ 	.short	(.L_53 - .L_52)
.L_52:
        /*005c*/ 	.word	0x00000000
        /*0060*/ 	.short	0x0002
        /*0062*/ 	.short	0x0010
        /*0064*/ 	.byte	0x00, 0xf5, 0x21, 0x00


	//----- nvinfo : EIATTR_KPARAM_INFO
	.align		4
.L_53:
        /*0068*/ 	.byte	0x04, 0x17
        /*006a*/ 	.short	(.L_55 - .L_54)
.L_54:
        /*006c*/ 	.word	0x00000000
        /*0070*/ 	.short	0x0001
        /*0072*/ 	.short	0x0008
        /*0074*/ 	.byte	0x00, 0xf5, 0x21, 0x00


	//----- nvinfo : EIATTR_KPARAM_INFO
	.align		4
.L_55:
        /*0078*/ 	.byte	0x04, 0x17
        /*007a*/ 	.short	(.L_57 - .L_56)
.L_56:
        /*007c*/ 	.word	0x00000000
        /*0080*/ 	.short	0x0000
        /*0082*/ 	.short	0x0000
        /*0084*/ 	.byte	0x00, 0xf5, 0x21, 0x00


	//----- nvinfo : EIATTR_SPARSE_MMA_MASK
	.align		4
.L_57:
        /*0088*/ 	.byte	0x03, 0x50
        /*008a*/ 	.short	0x0000


	//----- nvinfo : EIATTR_MAXREG_COUNT
	.align		4
        /*008c*/ 	.byte	0x03, 0x1b
        /*008e*/ 	.short	0x00ff


	//----- nvinfo : EIATTR_MERCURY_ISA_VERSION
	.align		4
        /*0090*/ 	.byte	0x03, 0x5f
        /*0092*/ 	.short	0x0101


	//----- nvinfo : EIATTR_VRC_CTA_INIT_COUNT
	.align		4
        /*0094*/ 	.byte	0x02, 0x4a
	.zero		1
	.zero		1


	//----- nvinfo : EIATTR_EXIT_INSTR_OFFSETS
	.align		4
        /*0098*/ 	.byte	0x04, 0x1c
        /*009a*/ 	.short	(.L_59 - .L_58)


	//   ....[0]....
.L_58:
        /*009c*/ 	.word	0x00000c80


	//   ....[1]....
        /*00a0*/ 	.word	0x00000d00


	//----- nvinfo : EIATTR_CRS_STACK_SIZE
	.align		4
.L_59:
        /*00a4*/ 	.byte	0x04, 0x1e
        /*00a6*/ 	.short	(.L_61 - .L_60)
.L_60:
        /*00a8*/ 	.word	0x00000000


	//----- nvinfo : EIATTR_CBANK_PARAM_SIZE
	.align		4
.L_61:
        /*00ac*/ 	.byte	0x03, 0x19
        /*00ae*/ 	.short	0x002c


	//----- nvinfo : EIATTR_PARAM_CBANK
	.align		4
        /*00b0*/ 	.byte	0x04, 0x0a
        /*00b2*/ 	.short	(.L_63 - .L_62)
	.align		4
.L_62:
        /*00b4*/ 	.word	index@(.nv.constant0._Z10Sobel_ConvPhPiS0_iiiii)
        /*00b8*/ 	.short	0x0380
        /*00ba*/ 	.short	0x002c


	//----- nvinfo : EIATTR_SW_WAR
	.align		4
.L_63:
        /*00bc*/ 	.byte	0x04, 0x36
        /*00be*/ 	.short	(.L_65 - .L_64)
.L_64:
        /*00c0*/ 	.word	0x00000008
.L_65:


//--------------------- .nv.callgraph             --------------------------
	.section	.nv.callgraph,"",@"SHT_CUDA_CALLGRAPH"
	.align	4
	.sectionentsize	8
	.align		4
        /*0000*/ 	.word	0x00000000
	.align		4
        /*0004*/ 	.word	0xffffffff
	.align		4
        /*0008*/ 	.word	0x00000000
	.align		4
        /*000c*/ 	.word	0xfffffffe
	.align		4
        /*0010*/ 	.word	0x00000000
	.align		4
        /*0014*/ 	.word	0xfffffffd
	.align		4
        /*0018*/ 	.word	0x00000000
	.align		4
        /*001c*/ 	.word	0xfffffffc


//--------------------- .text._Z11Detect_EdgePhPiS0_S0_iiS0_S0_ --------------------------
	.section	.text._Z11Detect_EdgePhPiS0_S0_iiS0_S0_,"ax",@progbits
	.align	128
        .global         _Z11Detect_EdgePhPiS0_S0_iiS0_S0_
        .type           _Z11Detect_EdgePhPiS0_S0_iiS0_S0_,@function
        .size           _Z11Detect_EdgePhPiS0_S0_iiS0_S0_,(.L_x_18 - _Z11Detect_EdgePhPiS0_S0_iiS0_S0_)
        .other          _Z11Detect_EdgePhPiS0_S0_iiS0_S0_,@"STO_CUDA_ENTRY STV_DEFAULT"
_Z11Detect_EdgePhPiS0_S0_iiS0_S0_:
.text._Z11Detect_EdgePhPiS0_S0_iiS0_S0_:
[----:B------:R-:W-:Y:S01]  /*0000*/  LDC R1, c[0x0][0x37c] ;  /* 0x0000df00ff017b82 */ /* 0x000fe20000000800 */
[----:B------:R-:W0:Y:S07]  /*0010*/  S2R R0, SR_TID.X ;  /* 0x0000000000007919 */ /* 0x000e2e0000002100 */
[----:B------:R-:W0:Y:S01]  /*0020*/  S2UR UR4, SR_CTAID.X ;  /* 0x00000000000479c3 */ /* 0x000e220000002500 */
[----:B------:R-:W1:Y:S01]  /*0030*/  LDCU.64 UR8, c[0x0][0x3a0] ;  /* 0x00007400ff0877ac */ /* 0x000e620008000a00 */
[----:B------:R-:W-:Y:S01]  /*0040*/  BSSY.RECONVERGENT B0, `(.L_x_0) ;  /* 0x000002d000007945 */ /* 0x000fe20003800200 */
[----:B------:R-:W2:Y:S05]  /*0050*/  S2R R19, SR_TID.Y ;  /* 0x0000000000137919 */ /* 0x000eaa0000002200 */
[----:B------:R-:W0:Y:S08]  /*0060*/  LDC R3, c[0x0][0x360] ;  /* 0x0000d800ff037b82 */ /* 0x000e300000000800 */
[----:B------:R-:W2:Y:S01]  /*0070*/  S2UR UR6, SR_CTAID.Y ;  /* 0x00000000000679c3 */ /* 0x000ea20000002600 */
[----:B-1----:R-:W-:-:S07]  /*0080*/  UIADD3 UR5, UPT, UPT, UR8, -0x1, URZ ;  /* 0xffffffff08057890 */ /* 0x002fce000fffe0ff */
[----:B------:R-:W2:Y:S01]  /*0090*/  LDC R2, c[0x0][0x364] ;  /* 0x0000d900ff027b82 */ /* 0x000ea20000000800 */
[----:B0-----:R-:W-:Y:S01]  /*00a0*/  IMAD R0, R3, UR4, R0 ;  /* 0x0000000403007c24 */ /* 0x001fe2000f8e0200 */
[----:B------:R-:W-:-:S06]  /*00b0*/  UIADD3 UR4, UPT, UPT, UR9, -0x1, URZ ;  /* 0xffffffff09047890 */ /* 0x000fcc000fffe0ff */
[----:B------:R-:W0:Y:S01]  /*00c0*/  LDC.64 R4, c[0x0][0x3a8] ;  /* 0x0000ea00ff047b82 */ /* 0x000e220000000a00 */
[----:B------:R-:W-:-:S04]  /*00d0*/  ISETP.NE.AND P1, PT, R0, UR5, PT ;  /* 0x0000000500007c0c */ /* 0x000fc8000bf25270 */
[----:B------:R-:W-:Y:S01]  /*00e0*/  ISETP.EQ.OR P1, PT, R0, 0x1, !P1 ;  /* 0x000000010000780c */ /* 0x000fe20004f22670 */
[----:B--2---:R-:W-:Y:S02]  /*00f0*/  IMAD R19, R2, UR6, R19 ;  /* 0x0000000602137c24 */ /* 0x004fe4000f8e0213 */
[----:B------:R-:W1:Y:S03]  /*0100*/  LDC.64 R2, c[0x0][0x3b0] ;  /* 0x0000ec00ff027b82 */ /* 0x000e660000000a00 */
[C---:B------:R-:W-:Y:S01]  /*0110*/  ISETP.NE.AND P0, PT, R19.reuse, UR4, PT ;  /* 0x0000000413007c0c */ /* 0x040fe2000bf05270 */
[----:B------:R-:W2:Y:S03]  /*0120*/  LDCU.64 UR4, c[0x0][0x358] ;  /* 0x00006b00ff0477ac */ /* 0x000ea60008000a00 */
[----:B------:R-:W-:-:S04]  /*0130*/  ISETP.NE.AND P0, PT, R19, 0x1, P0 ;  /* 0x000000011300780c */ /* 0x000fc80000705270 */
[----:B------:R-:W-:-:S13]  /*0140*/  PLOP3.LUT P1, PT, P0, P1, PT, 0x8f, 0xf8 ;  /* 0x0000000000f8781c */ /* 0x000fda0000723177 */
[----:B--2---:R-:W-:Y:S05]  /*0150*/  @P1 BRA `(.L_x_1) ;  /* 0x00000000006c1947 */ /* 0x004fea0003800000 */
[----:B------:R-:W2:Y:S01]  /*0160*/  LDC.64 R6, c[0x0][0x388] ;  /* 0x0000e200ff067b82 */ /* 0x000ea20000000a00 */
[----:B------:R-:W-:-:S07]  /*0170*/  IMAD R15, R19, UR8, R0 ;  /* 0x00000008130f7c24 */ /* 0x000fce000f8e0200 */
[----:B------:R-:W3:Y:S08]  /*0180*/  LDC.64 R8, c[0x0][0x390] ;  /* 0x0000e400ff087b82 */ /* 0x000ef00000000a00 */
[----:B------:R-:W4:Y:S01]  /*0190*/  LDC.64 R10, c[0x0][0x398] ;  /* 0x0000e600ff0a7b82 */ /* 0x000f220000000a00 */
[----:B--2---:R-:W-:-:S05]  /*01a0*/  IMAD.WIDE R6, R15, 0x4, R6 ;  /* 0x000000040f067825 */ /* 0x004fca00078e0206 */
[----:B------:R-:W2:Y:S01]  /*01b0*/  LDG.E R17, desc[UR4][R6.64] ;  /* 0x0000000406117981 */ /* 0x000ea2000c1e1900 */
[----:B---3--:R-:W-:Y:S01]  /*01c0*/  IMAD.WIDE R8, R15, 0x4, R8 ;  /* 0x000000040f087825 */ /* 0x008fe200078e0208 */
[----:B--2---:R-:W-:-:S13]  /*01d0*/  ISETP.GT.AND P1, PT, R17, -0x1, PT ;  /* 0xffffffff1100780c */ /* 0x004fda0003f24270 */
[----:B------:R-:W-:-:S05]  /*01e0*/  @!P1 IMAD.MOV R17, RZ, RZ, -R17 ;  /* 0x000000ffff119224 */ /* 0x000fca00078e0a11 */
[----:B------:R2:W-:Y:S04]  /*01f0*/  @!P1 STG.E desc[UR4][R6.64], R17 ;  /* 0x0000001106009986 */ /* 0x0005e8000c101904 */
[----:B------:R-:W3:Y:S02]  /*0200*/  LDG.E R16, desc[UR4][R8.64] ;  /* 0x0000000408107981 */ /* 0x000ee4000c1e1900 */
[----:B---3--:R-:W-:-:S13]  /*0210*/  ISETP.GT.AND P1, PT, R16, -0x1, PT ;  /* 0xffffffff1000780c */ /* 0x008fda0003f24270 */
[----:B------:R-:W-:-:S05]  /*0220*/  @!P1 IMAD.MOV R16, RZ, RZ, -R16 ;  /* 0x000000ffff109224 */ /* 0x000fca00078e0a10 */
[----:B------:R-:W-:Y:S04]  /*0230*/  @!P1 STG.E desc[UR4][R8.64], R16 ;  /* 0x0000001008009986 */ /* 0x000fe8000c101904 */
[----:B--2---:R-:W2:Y:S01]  /*0240*/  @!P1 LDG.E R17, desc[UR4][R6.64] ;  /* 0x0000000406119981 */ /* 0x004ea2000c1e1900 */
[----:B------:R-:W3:Y:S01]  /*0250*/  LDC.64 R12, c[0x0][0x3a8] ;  /* 0x0000ea00ff0c7b82 */ /* 0x000ee20000000a00 */
[----:B----4-:R-:W-:-:S04]  /*0260*/  IMAD.WIDE R10, R15, 0x4, R10 ;  /* 0x000000040f0a7825 */ /* 0x010fc800078e020a */
[----:B--2---:R-:W-:-:S05]  /*0270*/  IMAD.IADD R21, R16, 0x1, R17 ;  /* 0x0000000110157824 */ /* 0x004fca00078e0211 */
[----:B------:R-:W-:Y:S04]  /*0280*/  STG.E desc[UR4][R10.64], R21 ;  /* 0x000000150a007986 */ /* 0x000fe8000c101904 */
[----:B---3--:R-:W2:Y:S01]  /*0290*/  LDG.E R17, desc[UR4][R12.64] ;  /* 0x000000040c117981 */ /* 0x008ea2000c1e1900 */
[----:B------:R-:W3:Y:S01]  /*02a0*/  LDC.64 R14, c[0x0][0x3b0] ;  /* 0x0000ec00ff0e7b82 */ /* 0x000ee20000000a00 */
[----:B--2---:R-:W-:-:S13]  /*02b0*/  ISETP.GE.AND P1, PT, R21, R17, PT ;  /* 0x000000111500720c */ /* 0x004fda0003f26270 */
[----:B------:R2:W-:Y:S04]  /*02c0*/  @!P1 STG.E desc[UR4][R12.64], R21 ;  /* 0x000000150c009986 */ /* 0x0005e8000c101904 */
[----:B---3--:R-:W3:Y:S04]  /*02d0*/  LDG.E R6, desc[UR4][R14.64] ;  /* 0x000000040e067981 */ /* 0x008ee8000c1e1900 */
[----:B--2---:R-:W3:Y:S02]  /*02e0*/  @!P1 LDG.E R21, desc[UR4][R10.64] ;  /* 0x000000040a159981 */ /* 0x004ee4000c1e1900 */
[----:B---3--:R-:W-:-:S13]  /*02f0*/  ISETP.GT.AND P1, PT, R21, R6, PT ;  /* 0x000000061500720c */ /* 0x008fda0003f24270 */
[----:B------:R2:W-:Y:S02]  /*0300*/  @P1 STG.E desc[UR4][R14.64], R21 ;  /* 0x000000150e001986 */ /* 0x0005e4000c101904 */
.L_x_1:
[----:B------:R-:W-:Y:S05]  /*0310*/  BSYNC.RECONVERGENT B0 ;  /* 0x0000000000007941 */ /* 0x000fea0003800200 */
.L_x_0:
[----:B------:R-:W-:Y:S06]  /*0320*/  BAR.SYNC.DEFER_BLOCKING 0x0 ;  /* 0x0000000000007b1d */ /* 0x000fec0000010000 */
[----:B-1----:R-:W3:Y:S04]  /*0330*/  LDG.E R3, desc[UR4][R2.64] ;  /* 0x0000000402037981 */ /* 0x002ee8000c1e1900 */
[----:B0-----:R-:W3:Y:S01]  /*0340*/  LDG.E R18, desc[UR4][R4.64] ;  /* 0x0000000404127981 */ /* 0x001ee2000c1e1900 */
[----:B------:R-:W-:-:S02]  /*0350*/  IMAD.MOV.U32 R8, RZ, RZ, 0x1 ;  /* 0x00000001ff087424 */ /* 0x000fc400078e00ff */
[----:B---3--:R-:W-:-:S06]  /*0360*/  IMAD.IADD R6, R3, 0x1, -R18 ;  /* 0x0000000103067824 */ /* 0x008fcc00078e0a12 */
[----:B------:R-:W0:Y:S08]  /*0370*/  I2F.F64 R6, R6 ;  /* 0x0000000600067312 */ /* 0x000e300000201c00 */
[----:B0-----:R-:W0:Y:S02]  /*0380*/  MUFU.RCP64H R9, R7 ;  /* 0x0000000700097308 */ /* 0x001e240000001800 */
[----:B0-----:R-:W-:-:S08]  /*0390*/  DFMA R10, -R6, R8, 1 ;  /* 0x3ff00000060a742b */ /* 0x001fd00000000108 */
[----:B------:R-:W-:-:S08]  /*03a0*/  DFMA R10, R10, R10, R10 ;  /* 0x0000000a0a0a722b */ /* 0x000fd0000000000a */
[----:B------:R-:W-:-:S08]  /*03b0*/  DFMA R10, R8, R10, R8 ;  /* 0x0000000a080a722b */ /* 0x000fd00000000008 */
[----:B------:R-:W-:-:S08]  /*03c0*/  DFMA R8, -R6, R10, 1 ;  /* 0x3ff000000608742b */ /* 0x000fd0000000010a */
[----:B------:R-:W-:-:S08]  /*03d0*/  DFMA R8, R10, R8, R10 ;  /* 0x000000080a08722b */ /* 0x000fd0000000000a */
[----:B------:R-:W-:-:S08]  /*03e0*/  DMUL R2, R8, 255 ;  /* 0x406fe00008027828 */ /* 0x000fd00000000000 */
[----:B------:R-:W-:-:S08]  /*03f0*/  DFMA R4, -R6, R2, 255 ;  /* 0x406fe0000604742b */ /* 0x000fd00000000102 */
[----:B------:R-:W-:-:S10]  /*0400*/  DFMA R2, R8, R4, R2 ;  /* 0x000000040802722b */ /* 0x000fd40000000002 */
[----:B------:R-:W-:-:S05]  /*0410*/  FFMA R4, RZ, R7, R3 ;  /* 0x00000007ff047223 */ /* 0x000fca0000000003 */
[----:B------:R-:W-:-:S13]  /*0420*/  FSETP.GT.AND P1, PT, |R4|, 1.469367938527859385e-39, PT ;  /* 0x001000000400780b */ /* 0x000fda0003f24200 */
[----:B------:R-:W-:Y:S05]  /*0430*/  @P1 BRA `(.L_x_2) ;  /* 0x0000000000181947 */ /* 0x000fea0003800000 */
[----:B------:R-:W-:Y:S01]  /*0440*/  IMAD.MOV.U32 R10, RZ, RZ, RZ ;  /* 0x000000ffff0a7224 */ /* 0x000fe200078e00ff */
[----:B------:R-:W-:Y:S01]  /*0450*/  MOV R22, 0x4a0 ;  /* 0x000004a000167802 */ /* 0x000fe20000000f00 */
[----:B------:R-:W-:Y:S02]  /*0460*/  IMAD.MOV.U32 R11, RZ, RZ, 0x406fe000 ;  /* 0x406fe000ff0b7424 */ /* 0x000fe400078e00ff */
[----:B------:R-:W-:Y:S02]  /*0470*/  IMAD.MOV.U32 R4, RZ, RZ, R6 ;  /* 0x000000ffff047224 */ /* 0x000fe400078e0006 */
[----:B------:R-:W-:-:S07]  /*0480*/  IMAD.MOV.U32 R5, RZ, RZ, R7 ;  /* 0x000000ffff057224 */ /* 0x000fce00078e0007 */
[----:B--2---:R-:W-:Y:S05]  /*0490*/  CALL.REL.NOINC `($__internal_0_$__cuda_sm20_div_rn_f64_full) ;  /* 0x0000000000b07944 */ /* 0x004fea0003c00000 */
.L_x_2:
[----:B------:R-:W0:Y:S01]  /*04a0*/  MUFU.RCP64H R5, R7 ;  /* 0x0000000700057308 */ /* 0x000e220000001800 */
[----:B------:R-:W-:-:S07]  /*04b0*/  IMAD.MOV.U32 R4, RZ, RZ, 0x1 ;  /* 0x00000001ff047424 */ /* 0x000fce00078e00ff */
[----:B------:R-:W1:Y:S01]  /*04c0*/  F2F.F32.F64 R20, R2 ;  /* 0x0000000200147310 */ /* 0x000e620000301000 */
[----:B0-----:R-:W-:-:S07]  /*04d0*/  DFMA R8, -R6, R4, 1 ;  /* 0x3ff000000608742b */ /* 0x001fce0000000104 */
[----:B-1----:R-:W0:Y:S01]  /*04e0*/  F2I.TRUNC.NTZ R20, R20 ;  /* 0x0000001400147305 */ /* 0x002e22000020f100 */
[----:B------:R-:W-:-:S07]  /*04f0*/  DFMA R10, R8, R8, R8 ;  /* 0x00000008080a722b */ /* 0x000fce0000000008 */
[----:B------:R-:W1:Y:S01]  /*0500*/  I2F.F64 R8, R18 ;  /* 0x0000001200087312 */ /* 0x000e620000201c00 */
[----:B------:R-:W-:-:S08]  /*0510*/  DFMA R10, R4, R10, R4 ;  /* 0x0000000a040a722b */ /* 0x000fd00000000004 */
[----:B------:R-:W-:Y:S02]  /*0520*/  DFMA R4, -R6, R10, 1 ;  /* 0x3ff000000604742b */ /* 0x000fe4000000010a */
[----:B-1----:R-:W-:-:S06]  /*0530*/  DMUL R8, R8, -255 ;  /* 0xc06fe00008087828 */ /* 0x002fcc0000000000 */
[----:B------:R-:W-:-:S04]  /*0540*/  DFMA R12, R10, R4, R10 ;  /* 0x000000040a0c722b */ /* 0x000fc8000000000a */
[----:B------:R-:W-:-:S04]  /*0550*/  FSETP.GEU.AND P2, PT, |R9|, 6.5827683646048100446e-37, PT ;  /* 0x036000000900780b */ /* 0x000fc80003f4e200 */
[----:B------:R-:W-:-:S08]  /*0560*/  DMUL R4, R12, R8 ;  /* 0x000000080c047228 */ /* 0x000fd00000000000 */
[----:B------:R-:W-:-:S08]  /*0570*/  DFMA R10, -R6, R4, R8 ;  /* 0x00000004060a722b */ /* 0x000fd00000000108 */
[----:B------:R-:W-:-:S10]  /*0580*/  DFMA R4, R12, R10, R4 ;  /* 0x0000000a0c04722b */ /* 0x000fd40000000004 */
[----:B------:R-:W-:-:S05]  /*0590*/  FFMA R10, RZ, R7, R5 ;  /* 0x00000007ff0a7223 */ /* 0x000fca0000000005 */
[----:B------:R-:W-:-:S13]  /*05a0*/  FSETP.GT.AND P1, PT, |R10|, 1.469367938527859385e-39, PT ;  /* 0x001000000a00780b */ /* 0x000fda0003f24200 */
[----:B0-----:R-:W-:Y:S05]  /*05b0*/  @P1 BRA P2, `(.L_x_3) ;  /* 0x0000000000201947 */ /* 0x001fea0001000000 */
[----:B------:R-:W-:Y:S01]  /*05c0*/  IMAD.MOV.U32 R10, RZ, RZ, R8 ;  /* 0x000000ffff0a7224 */ /* 0x000fe200078e0008 */
[----:B------:R-:W-:Y:S01]  /*05d0*/  MOV R22, 0x620 ;  /* 0x0000062000167802 */ /* 0x000fe20000000f00 */
[----:B------:R-:W-:Y:S02]  /*05e0*/  IMAD.MOV.U32 R11, RZ, RZ, R9 ;  /* 0x000000ffff0b7224 */ /* 0x000fe400078e0009 */
[----:B------:R-:W-:Y:S02]  /*05f0*/  IMAD.MOV.U32 R4, RZ, RZ, R6 ;  /* 0x000000ffff047224 */ /* 0x000fe400078e0006 */
[----:B------:R-:W-:-:S07]  /*0600*/  IMAD.MOV.U32 R5, RZ, RZ, R7 ;  /* 0x000000ffff057224 */ /* 0x000fce00078e0007 */
[----:B--2---:R-:W-:Y:S05]  /*0610*/  CALL.REL.NOINC `($__internal_0_$__cuda_sm20_div_rn_f64_full) ;  /* 0x0000000000507944 */ /* 0x004fea0003c00000 */
[----:B------:R-:W-:Y:S02]  /*0620*/  IMAD.MOV.U32 R4, RZ, RZ, R2 ;  /* 0x000000ffff047224 */ /* 0x000fe400078e0002 */
[----:B------:R-:W-:-:S07]  /*0630*/  IMAD.MOV.U32 R5, RZ, RZ, R3 ;  /* 0x000000ffff057224 */ /* 0x000fce00078e0003 */
.L_x_3:
[----:B------:R-:W-:Y:S05]  /*0640*/  @!P0 EXIT ;  /* 0x000000000000894d */ /* 0x000fea0003800000 */
[----:B------:R-:W0:Y:S02]  /*0650*/  LDCU UR8, c[0x0][0x3a0] ;  /* 0x00007400ff0877ac */ /* 0x000e240008000800 */
[----:B0-----:R-:W-:-:S06]  /*0660*/  UIADD3 UR6, UPT, UPT, UR8, -0x1, URZ ;  /* 0xffffffff08067890 */ /* 0x001fcc000fffe0ff */
[----:B------:R-:W-:-:S04]  /*0670*/  ISETP.NE.AND P0, PT, R0, UR6, PT ;  /* 0x0000000600007c0c */ /* 0x000fc8000bf05270 */
[----:B------:R-:W-:-:S13]  /*0680*/  ISETP.EQ.OR P0, PT, R0, 0x1, !P0 ;  /* 0x000000010000780c */ /* 0x000fda0004702670 */
[----:B------:R-:W-:Y:S05]  /*0690*/  @P0 EXIT ;  /* 0x000000000000094d */ /* 0x000fea0003800000 */
[----:B------:R-:W0:Y:S01]  /*06a0*/  LDC.64 R2, c[0x0][0x398] ;  /* 0x0000e600ff027b82 */ /* 0x000e220000000a00 */
[----:B------:R-:W-:Y:S01]  /*06b0*/  IMAD R19, R19, UR8, R0 ;  /* 0x0000000813137c24 */ /* 0x000fe2000f8e0200 */
[----:B------:R-:W1:Y:S03]  /*06c0*/  LDCU.64 UR6, c[0x0][0x380] ;  /* 0x00007000ff0677ac */ /* 0x000e660008000a00 */
[----:B0-----:R-:W-:-:S06]  /*06d0*/  IMAD.WIDE R6, R19, 0x4, R2 ;  /* 0x0000000413067825 */ /* 0x001fcc00078e0202 */
[----:B------:R-:W3:Y:S01]  /*06e0*/  LDG.E R7, desc[UR4][R6.64] ;  /* 0x0000000406077981 */ /* 0x000ee2000c1e1900 */
[----:B------:R-:W0:Y:S01]  /*06f0*/  F2F.F32.F64 R0, R4 ;  /* 0x0000000400007310 */ /* 0x000e220000301000 */
[----:B-1----:R-:W-:-:S04]  /*0700*/  IADD3 R2, P0, PT, R19, UR6, RZ ;  /* 0x0000000613027c10 */ /* 0x002fc8000ff1e0ff */
[----:B------:R-:W-:-:S03]  /*0710*/  LEA.HI.X.SX32 R3, R19, UR7, 0x1, P0 ;  /* 0x0000000713037c11 */ /* 0x000fc600080f0eff */
[----:B0-----:R-:W3:Y:S02]  /*0720*/  F2I.TRUNC.NTZ R0, R0 ;  /* 0x0000000000007305 */ /* 0x001ee4000020f100 */
[----:B---3--:R-:W-:-:S05]  /*0730*/  IMAD R9, R20, R7, R0 ;  /* 0x0000000714097224 */ /* 0x008fca00078e0200 */
[----:B------:R-:W-:Y:S01]  /*0740*/  STG.E.U8 desc[UR4][R2.64], R9 ;  /* 0x0000000902007986 */ /* 0x000fe2000c101104 */
[----:B------:R-:W-:Y:S05]  /*0750*/  EXIT ;  /* 0x000000000000794d */ /* 0x000fea0003800000 */
        .weak           $__internal_0_$__cuda_sm20_div_rn_f64_full
        .type           $__internal_0_$__cuda_sm20_div_rn_f64_full,@function
        .size           $__internal_0_$__cuda_sm20_div_rn_f64_full,(.L_x_18 - $__internal_0_$__cuda_sm20_div_rn_f64_full)
$__internal_0_$__cuda_sm20_div_rn_f64_full:
[C---:B------:R-:W-:Y:S01]  /*0760*/  FSETP.GEU.AND P1, PT, |R5|.reuse, 1.469367938527859385e-39, PT ;  /* 0x001000000500780b */ /* 0x040fe20003f2e200 */
[----:B------:R-:W-:Y:S01]  /*0770*/  IMAD.MOV.U32 R12, RZ, RZ, 0x1 ;  /* 0x00000001ff0c7424 */ /* 0x000fe200078e00ff */
[C---:B------:R-:W-:Y:S01]  /*0780*/  LOP3.LUT R8, R5.reuse, 0x800fffff, RZ, 0xc0, !PT ;  /* 0x800fffff05087812 */ /* 0x040fe200078ec0ff */
[----:B------:R-:W-:Y:S01]  /*0790*/  IMAD.MOV.U32 R23, RZ, RZ, 0x1ca00000 ;  /* 0x1ca00000ff177424 */ /* 0x000fe200078e00ff */
[----:B------:R-:W-:Y:S02]  /*07a0*/  LOP3.LUT R16, R5, 0x7ff00000, RZ, 0xc0, !PT ;  /* 0x7ff0000005107812 */ /* 0x000fe400078ec0ff */
[----:B------:R-:W-:Y:S01]  /*07b0*/  LOP3.LUT R9, R8, 0x3ff00000, RZ, 0xfc, !PT ;  /* 0x3ff0000008097812 */ /* 0x000fe200078efcff */
[----:B------:R-:W-:-:S06]  /*07c0*/  IMAD.MOV.U32 R8, RZ, RZ, R4 ;  /* 0x000000ffff087224 */ /* 0x000fcc00078e0004 */
[----:B------:R-:W-:-:S06]  /*07d0*/  @!P1 DMUL R8, R4, 8.98846567431157953865e+307 ;  /* 0x7fe0000004089828 */ /* 0x000fcc0000000000 */
[----:B------:R-:W0:Y:S02]  /*07e0*/  MUFU.RCP64H R13, R9 ;  /* 0x00000009000d7308 */ /* 0x000e240000001800 */
[----:B0-----:R-:W-:-:S08]  /*07f0*/  DFMA R2, R12, -R8, 1 ;  /* 0x3ff000000c02742b */ /* 0x001fd00000000808 */
[----:B------:R-:W-:-:S08]  /*0800*/  DFMA R2, R2, R2, R2 ;  /* 0x000000020202722b */ /* 0x000fd00000000002 */
[----:B------:R-:W-:Y:S01]  /*0810*/  DFMA R12, R12, R2, R12 ;  /* 0x000000020c0c722b */ /* 0x000fe2000000000c */
[----:B------:R-:W-:Y:S02]  /*0820*/  IMAD.MOV.U32 R3, RZ, RZ, R11 ;  /* 0x000000ffff037224 */ /* 0x000fe400078e000b */
[----:B------:R-:W-:-:S03]  /*0830*/  IMAD.MOV.U32 R2, RZ, RZ, R10 ;  /* 0x000000ffff027224 */ /* 0x000fc600078e000a */
[----:B------:R-:W-:Y:S02]  /*0840*/  LOP3.LUT R21, R3, 0x7ff00000, RZ, 0xc0, !PT ;  /* 0x7ff0000003157812 */ /* 0x000fe400078ec0ff */
[----:B------:R-:W-:Y:S01]  /*0850*/  DFMA R14, R12, -R8, 1 ;  /* 0x3ff000000c0e742b */ /* 0x000fe20000000808 */
[----:B------:R-:W-:Y:S01]  /*0860*/  IMAD.MOV.U32 R10, RZ, RZ, R2 ;  /* 0x000000ffff0a7224 */ /* 0x000fe200078e0002 */
[----:B------:R-:W-:Y:S01]  /*0870*/  ISETP.GE.U32.AND P2, PT, R21, R16, PT ;  /* 0x000000101500720c */ /* 0x000fe20003f46070 */
[----:B------:R-:W-:-:S03]  /*0880*/  IMAD.MOV.U32 R24, RZ, RZ, R21 ;  /* 0x000000ffff187224 */ /* 0x000fc600078e0015 */
[----:B------:R-:W-:Y:S02]  /*0890*/  SEL R11, R23, 0x63400000, !P2 ;  /* 0x63400000170b7807 */ /* 0x000fe40005000000 */
[----:B------:R-:W-:Y:S01]  /*08a0*/  DFMA R12, R12, R14, R12 ;  /* 0x0000000e0c0c722b */ /* 0x000fe2000000000c */
[----:B------:R-:W-:Y:S02]  /*08b0*/  FSETP.GEU.AND P2, PT, |R3|, 1.469367938527859385e-39, PT ;  /* 0x001000000300780b */ /* 0x000fe40003f4e200 */
[----:B------:R-:W-:-:S11]  /*08c0*/  LOP3.LUT R11, R11, 0x800fffff, R3, 0xf8, !PT ;  /* 0x800fffff0b0b7812 */ /* 0x000fd600078ef803 */
[----:B------:R-:W-:Y:S05]  /*08d0*/  @P2 BRA `(.L_x_4) ;  /* 0x0000000000202947 */ /* 0x000fea0003800000 */
[----:B------:R-:W-:-:S04]  /*08e0*/  LOP3.LUT R14, R5, 0x7ff00000, RZ, 0xc0, !PT ;  /* 0x7ff00000050e7812 */ /* 0x000fc800078ec0ff */
[----:B------:R-:W-:Y:S01]  /*08f0*/  ISETP.GE.U32.AND P2, PT, R21, R14, PT ;  /* 0x0000000e1500720c */ /* 0x000fe20003f46070 */
[----:B------:R-:W-:-:S03]  /*0900*/  IMAD.MOV.U32 R14, RZ, RZ, RZ ;  /* 0x000000ffff0e7224 */ /* 0x000fc600078e00ff */
[----:B------:R-:W-:-:S04]  /*0910*/  SEL R15, R23, 0x63400000, !P2 ;  /* 0x63400000170f7807 */ /* 0x000fc80005000000 */
[----:B------:R-:W-:-:S04]  /*0920*/  LOP3.LUT R15, R15, 0x80000000, R3, 0xf8, !PT ;  /* 0x800000000f0f7812 */ /* 0x000fc800078ef803 */
[----:B------:R-:W-:-:S06]  /*0930*/  LOP3.LUT R15, R15, 0x100000, RZ, 0xfc, !PT ;  /* 0x001000000f0f7812 */ /* 0x000fcc00078efcff */
[----:B------:R-:W-:-:S10]  /*0940*/  DFMA R10, R10, 2, -R14 ;  /* 0x400000000a0a782b */ /* 0x000fd4000000080e */
[----:B------:R-:W-:-:S07]  /*0950*/  LOP3.LUT R24, R11, 0x7ff00000, RZ, 0xc0, !PT ;  /* 0x7ff000000b187812 */ /* 0x000fce00078ec0ff */
.L_x_4:
[----:B------:R-:W-:Y:S01]  /*0960*/  IMAD.MOV.U32 R25, RZ, RZ, R16 ;  /* 0x000000ffff197224 */ /* 0x000fe200078e0010 */
[----:B------:R-:W-:Y:S01]  /*0970*/  @!P1 LOP3.LUT R25, R9, 0x7ff00000, RZ, 0xc0, !PT ;  /* 0x7ff0000009199812 */ /* 0x000fe200078ec0ff */
[----:B------:R-:W-:Y:S01]  /*0980*/  VIADD R26, R24, 0xffffffff ;  /* 0xffffffff181a7836 */ /* 0x000fe20000000000 */
[----:B------:R-:W-:-:S04]  /*0990*/  DMUL R14, R12, R10 ;  /* 0x0000000a0c0e7228 */ /* 0x000fc80000000000 */
[----:B------:R-:W-:Y:S01]  /*09a0*/  ISETP.GT.U32.AND P1, PT, R26, 0x7feffffe, PT ;  /* 0x7feffffe1a00780c */ /* 0x000fe20003f24070 */
[----:B------:R-:W-:-:S03]  /*09b0*/  VIADD R26, R25, 0xffffffff ;  /* 0xffffffff191a7836 */ /* 0x000fc60000000000 */
[----:B------:R-:W-:Y:S02]  /*09c0*/  DFMA R16, R14, -R8, R10 ;  /* 0x800000080e10722b */ /* 0x000fe4000000000a */
[----:B------:R-:W-:-:S06]  /*09d0*/  ISETP.GT.U32.OR P1, PT, R26, 0x7feffffe, P1 ;  /* 0x7feffffe1a00780c */ /* 0x000fcc0000f24470 */
[----:B------:R-:W-:-:S07]  /*09e0*/  DFMA R16, R12, R16, R14 ;  /* 0x000000100c10722b */ /* 0x000fce000000000e */
[----:B------:R-:W-:Y:S05]  /*09f0*/  @P1 BRA `(.L_x_5) ;  /* 0x00000000006c1947 */ /* 0x000fea0003800000 */
[----:B------:R-:W-:Y:S01]  /*0a00*/  LOP3.LUT R12, R5, 0x7ff00000, RZ, 0xc0, !PT ;  /* 0x7ff00000050c7812 */ /* 0x000fe200078ec0ff */
[----:B------:R-:W-:-:S03]  /*0a10*/  IMAD.MOV.U32 R14, RZ, RZ, RZ ;  /* 0x000000ffff0e7224 */ /* 0x000fc600078e00ff */
[CC--:B------:R-:W-:Y:S02]  /*0a20*/  VIADDMNMX R2, R21.reuse, -R12.reuse, 0xb9600000, !PT ;  /* 0xb960000015027446 */ /* 0x0c0fe4000780090c */
[----:B------:R-:W-:Y:S02]  /*0a30*/  ISETP.GE.U32.AND P1, PT, R21, R12, PT ;  /* 0x0000000c1500720c */ /* 0x000fe40003f26070 */
[----:B------:R-:W-:Y:S02]  /*0a40*/  VIMNMX R2, PT, PT, R2, 0x46a00000, PT ;  /* 0x46a0000002027848 */ /* 0x000fe40003fe0100 */
[----:B------:R-:W-:-:S05]  /*0a50*/  SEL R23, R23, 0x63400000, !P1 ;  /* 0x6340000017177807 */ /* 0x000fca0004800000 */
[----:B------:R-:W-:-:S04]  /*0a60*/  IMAD.IADD R2, R2, 0x1, -R23 ;  /* 0x0000000102027824 */ /* 0x000fc800078e0a17 */
[----:B------:R-:W-:-:S06]  /*0a70*/  VIADD R15, R2, 0x7fe00000 ;  /* 0x7fe00000020f7836 */ /* 0x000fcc0000000000 */
[----:B------:R-:W-:-:S10]  /*0a80*/  DMUL R12, R16, R14 ;  /* 0x0000000e100c7228 */ /* 0x000fd40000000000 */
[----:B------:R-:W-:-:S13]  /*0a90*/  FSETP.GTU.AND P1, PT, |R13|, 1.469367938527859385e-39, PT ;  /* 0x001000000d00780b */ /* 0x000fda0003f2c200 */
[----:B------:R-:W-:Y:S05]  /*0aa0*/  @P1 BRA `(.L_x_6) ;  /* 0x0000000000941947 */ /* 0x000fea0003800000 */
[----:B------:R-:W-:Y:S01]  /*0ab0*/  DFMA R8, R16, -R8, R10 ;  /* 0x800000081008722b */ /* 0x000fe2000000000a */
[----:B------:R-:W-:-:S09]  /*0ac0*/  IMAD.MOV.U32 R14, RZ, RZ, RZ ;  /* 0x000000ffff0e7224 */ /* 0x000fd200078e00ff */
[C---:B------:R-:W-:Y:S02]  /*0ad0*/  FSETP.NEU.AND P1, PT, R9.reuse, RZ, PT ;  /* 0x000000ff0900720b */ /* 0x040fe40003f2d000 */
[----:B------:R-:W-:-:S04]  /*0ae0*/  LOP3.LUT R3, R9, 0x80000000, R5, 0x48, !PT ;  /* 0x8000000009037812 */ /* 0x000fc800078e4805 */
[----:B------:R-:W-:-:S07]  /*0af0*/  LOP3.LUT R15, R3, R15, RZ, 0xfc, !PT ;  /* 0x0000000f030f7212 */ /* 0x000fce00078efcff */
[----:B------:R-:W-:Y:S05]  /*0b00*/  @!P1 BRA `(.L_x_6) ;  /* 0x00000000007c9947 */ /* 0x000fea0003800000 */
[----:B------:R-:W-:Y:S01]  /*0b10*/  IMAD.MOV R5, RZ, RZ, -R2 ;  /* 0x000000ffff057224 */ /* 0x000fe200078e0a02 */
[----:B------:R-:W-:Y:S01]  /*0b20*/  DMUL.RP R14, R16, R14 ;  /* 0x0000000e100e7228 */ /* 0x000fe20000008000 */
[----:B------:R-:W-:-:S06]  /*0b30*/  IMAD.MOV.U32 R4, RZ, RZ, RZ ;  /* 0x000000ffff047224 */ /* 0x000fcc00078e00ff */
[----:B------:R-:W-:-:S03]  /*0b40*/  DFMA R4, R12, -R4, R16 ;  /* 0x800000040c04722b */ /* 0x000fc60000000010 */
[----:B------:R-:W-:-:S03]  /*0b50*/  LOP3.LUT R3, R15, R3, RZ, 0x3c, !PT ;  /* 0x000000030f037212 */ /* 0x000fc600078e3cff */
[----:B------:R-:W-:-:S04]  /*0b60*/  IADD3 R4, PT, PT, -R2, -0x43300000, RZ ;  /* 0xbcd0000002047810 */ /* 0x000fc80007ffe1ff */
[----:B------:R-:W-:-:S04]  /*0b70*/  FSETP.NEU.AND P1, PT, |R5|, R4, PT ;  /* 0x000000040500720b */ /* 0x000fc80003f2d200 */
[----:B------:R-:W-:Y:S02]  /*0b80*/  FSEL R12, R14, R12, !P1 ;  /* 0x0000000c0e0c7208 */ /* 0x000fe40004800000 */
[----:B------:R-:W-:Y:S01]  /*0b90*/  FSEL R13, R3, R13, !P1 ;  /* 0x0000000d030d7208 */ /* 0x000fe20004800000 */
[----:B------:R-:W-:Y:S06]  /*0ba0*/  BRA `(.L_x_6) ;  /* 0x0000000000547947 */ /* 0x000fec0003800000 */
.L_x_5:
[----:B------:R-:W-:-:S14]  /*0bb0*/  DSETP.NAN.AND P1, PT, R2, R2, PT ;  /* 0x000000020200722a */ /* 0x000fdc0003f28000 */
[----:B------:R-:W-:Y:S05]  /*0bc0*/  @P1 BRA `(.L_x_7) ;  /* 0x0000000000441947 */ /* 0x000fea0003800000 */
[----:B------:R-:W-:-:S14]  /*0bd0*/  DSETP.NAN.AND P1, PT, R4, R4, PT ;  /* 0x000000040400722a */ /* 0x000fdc0003f28000 */
[----:B------:R-:W-:Y:S05]  /*0be0*/  @P1 BRA `(.L_x_8) ;  /* 0x0000000000301947 */ /* 0x000fea0003800000 */
[----:B------:R-:W-:Y:S01]  /*0bf0*/  ISETP.NE.AND P1, PT, R24, R25, PT ;  /* 0x000000191800720c */ /* 0x000fe20003f25270 */
[----:B------:R-:W-:Y:S02]  /*0c00*/  IMAD.MOV.U32 R12, RZ, RZ, 0x0 ;  /* 0x00000000ff0c7424 */ /* 0x000fe400078e00ff */
[----:B------:R-:W-:-:S10]  /*0c10*/  IMAD.MOV.U32 R13, RZ, RZ, -0x80000 ;  /* 0xfff80000ff0d7424 */ /* 0x000fd400078e00ff */
[----:B------:R-:W-:Y:S05]  /*0c20*/  @!P1 BRA `(.L_x_6) ;  /* 0x0000000000349947 */ /* 0x000fea0003800000 */
[----:B------:R-:W-:Y:S02]  /*0c30*/  ISETP.NE.AND P1, PT, R24, 0x7ff00000, PT ;  /* 0x7ff000001800780c */ /* 0x000fe40003f25270 */
[----:B------:R-:W-:Y:S02]  /*0c40*/  LOP3.LUT R13, R3, 0x80000000, R5, 0x48, !PT ;  /* 0x80000000030d7812 */ /* 0x000fe400078e4805 */
[----:B------:R-:W-:-:S13]  /*0c50*/  ISETP.EQ.OR P1, PT, R25, RZ, !P1 ;  /* 0x000000ff1900720c */ /* 0x000fda0004f22670 */
[----:B------:R-:W-:Y:S01]  /*0c60*/  @P1 LOP3.LUT R2, R13, 0x7ff00000, RZ, 0xfc, !PT ;  /* 0x7ff000000d021812 */ /* 0x000fe200078efcff */
[----:B------:R-:W-:Y:S02]  /*0c70*/  @!P1 IMAD.MOV.U32 R12, RZ, RZ, RZ ;  /* 0x000000ffff0c9224 */ /* 0x000fe400078e00ff */
[----:B------:R-:W-:Y:S02]  /*0c80*/  @P1 IMAD.MOV.U32 R12, RZ, RZ, RZ ;  /* 0x000000ffff0c1224 */ /* 0x000fe400078e00ff */
[----:B------:R-:W-:Y:S01]  /*0c90*/  @P1 IMAD.MOV.U32 R13, RZ, RZ, R2 ;  /* 0x000000ffff0d1224 */ /* 0x000fe200078e0002 */
[----:B------:R-:W-:Y:S06]  /*0ca0*/  BRA `(.L_x_6) ;  /* 0x0000000000147947 */ /* 0x000fec0003800000 */
.L_x_8:
[----:B------:R-:W-:Y:S01]  /*0cb0*/  LOP3.LUT R13, R5, 0x80000, RZ, 0xfc, !PT ;  /* 0x00080000050d7812 */ /* 0x000fe200078efcff */
[----:B------:R-:W-:Y:S01]  /*0cc0*/  IMAD.MOV.U32 R12, RZ, RZ, R4 ;  /* 0x000000ffff0c7224 */ /* 0x000fe200078e0004 */
[----:B------:R-:W-:Y:S06]  /*0cd0*/  BRA `(.L_x_6) ;  /* 0x0000000000087947 */ /* 0x000fec0003800000 */
.L_x_7:
[----:B------:R-:W-:Y:S01]  /*0ce0*/  LOP3.LUT R13, R3, 0x80000, RZ, 0xfc, !PT ;  /* 0x00080000030d7812 */ /* 0x000fe200078efcff */
[----:B------:R-:W-:-:S07]  /*0cf0*/  IMAD.MOV.U32 R12, RZ, RZ, R2 ;  /* 0x000000ffff0c7224 */ /* 0x000fce00078e0002 */
.L_x_6:
[----:B------:R-:W-:Y:S02]  /*0d00*/  IMAD.MOV.U32 R23, RZ, RZ, 0x0 ;  /* 0x00000000ff177424 */ /* 0x000fe400078e00ff */
[----:B------:R-:W-:Y:S02]  /*0d10*/  IMAD.MOV.U32 R2, RZ, RZ, R12 ;  /* 0x000000ffff027224 */ /* 0x000fe400078e000c */
[----:B------:R-:W-:Y:S01]  /*0d20*/  IMAD.MOV.U32 R3, RZ, RZ, R13 ;  /* 0x000000ffff037224 */ /* 0x000fe200078e000d */
[----:B------:R-:W-:Y:S06]  /*0d30*/  RET.REL.NODEC R22 `(_Z11Detect_EdgePhPiS0_S0_iiS0_S0_) ;  /* 0xfffffff016b07950 */ /* 0x000fec0003c3ffff */
.L_x_9:
[----:B------:R-:W-:-:S00]  /*0d40*/  BRA `(.L_x_9) ;  /* 0xfffffffc00fc7947 */ /* 0x000fc0000383ffff */
[----:B------:R-:W-:-:S00]  /*0d50*/  NOP ;  /* 0x0000000000007918 */ /* 0x000fc00000000000 */
        /* <DEDUP_REMOVED lines=10> */
.L_x_18:


//--------------------- .text._Z10Sobel_ConvPhPiS0_iiiii --------------------------
	.section	.text._Z10Sobel_ConvPhPiS0_iiiii,"ax",@progbits
	.align	128
        .global         _Z10Sobel_ConvPhPiS0_iiiii
        .type           _Z10Sobel_ConvPhPiS0_iiiii,@function
        .size           _Z10Sobel_ConvPhPiS0_iiiii,(.L_x_20 - _Z10Sobel_ConvPhPiS0_iiiii)
        .other          _Z10Sobel_ConvPhPiS0_iiiii,@"STO_CUDA_ENTRY STV_DEFAULT"
_Z10Sobel_ConvPhPiS0_iiiii:
.text._Z10Sobel_ConvPhPiS0_iiiii:
[----:B------:R-:W0:Y:S01]  /*0000*/  LDC R1, c[0x0][0x37c] ;  /* 0x0000df00ff017b82 */ /* 0x000e220000000800 */
[----:B------:R-:W1:Y:S07]  /*0010*/  S2R R18, SR_TID.Y ;  /* 0x0000000000127919 */ /* 0x000e6e0000002200 */
[----:B------:R-:W2:Y:S01]  /*0020*/  LDC R19, c[0x0][0x360] ;  /* 0x0000d800ff137b82 */ /* 0x000ea20000000800 */
[----:B------:R-:W3:Y:S01]  /*0030*/  LDCU.64 UR8, c[0x0][0x398] ;  /* 0x00007300ff0877ac */ /* 0x000ee20008000a00 */
[----:B------:R-:W-:Y:S01]  /*0040*/  HFMA2 R4, -RZ, RZ, 0, 5.9604644775390625e-08 ;  /* 0x00000001ff047431 */ /* 0x000fe200000001ff */
[----:B------:R-:W2:Y:S01]  /*0050*/  S2R R0, SR_TID.X ;  /* 0x0000000000007919 */ /* 0x000ea20000002100 */
[----:B0-----:R-:W-:Y:S01]  /*0060*/  IADD3 R1, PT, PT, R1, -0x48, RZ ;  /* 0xffffffb801017810 */ /* 0x001fe20007ffe0ff */
[----:B------:R-:W-:Y:S01]  /*0070*/  HFMA2 R6, -RZ, RZ, 0, 0 ;  /* 0x00000000ff067431 */ /* 0x000fe200000001ff */
[----:B------:R-:W-:Y:S01]  /*0080*/  MOV R5, 0xfffffffe ;  /* 0xfffffffe00057802 */ /* 0x000fe20000000f00 */
[----:B------:R-:W-:Y:S01]  /*0090*/  IMAD.MOV.U32 R3, RZ, RZ, RZ ;  /* 0x000000ffff037224 */ /* 0x000fe200078e00ff */
[----:B------:R-:W2:Y:S01]  /*00a0*/  S2UR UR5, SR_CTAID.X ;  /* 0x00000000000579c3 */ /* 0x000ea20000002500 */
[----:B------:R-:W-:Y:S01]  /*00b0*/  MOV R2, 0xffffffff ;  /* 0xffffffff00027802 */ /* 0x000fe20000000f00 */
[----:B------:R-:W-:Y:S01]  /*00c0*/  IMAD.MOV.U32 R7, RZ, RZ, 0x2 ;  /* 0x00000002ff077424 */ /* 0x000fe200078e00ff */
[----:B------:R0:W-:Y:S01]  /*00d0*/  STL.64 [R1+0x8], R4 ;  /* 0x0000080401007387 */ /* 0x0001e20000100a00 */
[----:B------:R-:W-:Y:S01]  /*00e0*/  HFMA2 R10, -RZ, RZ, 0, 5.9604644775390625e-08 ;  /* 0x00000001ff0a7431 */ /* 0x000fe200000001ff */
[----:B------:R-:W-:Y:S01]  /*00f0*/  MOV R8, 0xffffffff ;  /* 0xffffffff00087802 */ /* 0x000fe20000000f00 */
[----:B------:R-:W-:Y:S01]  /*0100*/  HFMA2 R13, -RZ, RZ, 0, 5.9604644775390625e-08 ;  /* 0x00000001ff0d7431 */ /* 0x000fe200000001ff */
[----:B------:R-:W-:Y:S01]  /*0110*/  STL.64 [R1], R2 ;  /* 0x0000000201007387 */ /* 0x000fe20000100a00 */
[----:B------:R-:W1:Y:S01]  /*0120*/  S2UR UR6, SR_CTAID.Y ;  /* 0x00000000000679c3 */ /* 0x000e620000002600 */
[----:B------:R-:W-:Y:S01]  /*0130*/  IMAD.MOV.U32 R9, RZ, RZ, RZ ;  /* 0x000000ffff097224 */ /* 0x000fe200078e00ff */
[----:B------:R-:W-:Y:S01]  /*0140*/  MOV R11, 0x1 ;  /* 0x00000001000b7802 */ /* 0x000fe20000000f00 */
[----:B------:R4:W-:Y:S01]  /*0150*/  STL.64 [R1+0x10], R6 ;  /* 0x0000100601007387 */ /* 0x0009e20000100a00 */
[----:B---3--:R-:W-:Y:S01]  /*0160*/  UIADD3 UR4, UPT, UPT, UR9, -0x1, URZ ;  /* 0xffffffff09047890 */ /* 0x008fe2000fffe0ff */
[----:B------:R-:W-:Y:S01]  /*0170*/  IMAD.MOV.U32 R12, RZ, RZ, 0x2 ;  /* 0x00000002ff0c7424 */ /* 0x000fe200078e00ff */
[----:B------:R-:W-:Y:S01]  /*0180*/  MOV R14, RZ ;  /* 0x000000ff000e7202 */ /* 0x000fe20000000f00 */
[----:B------:R-:W-:Y:S01]  /*0190*/  IMAD.MOV.U32 R15, RZ, RZ, -0x1 ;  /* 0xffffffffff0f7424 */ /* 0x000fe200078e00ff */
[----:B------:R-:W1:Y:S01]  /*01a0*/  LDC R21, c[0x0][0x364] ;  /* 0x0000d900ff157b82 */ /* 0x000e620000000800 */
[----:B0-----:R-:W-:Y:S01]  /*01b0*/  MOV R5, UR8 ;  /* 0x0000000800057c02 */ /* 0x001fe20008000f00 */
[----:B------:R0:W-:Y:S01]  /*01c0*/  STL.64 [R1+0x18], R8 ;  /* 0x0000180801007387 */ /* 0x0001e20000100a00 */
[----:B------:R-:W-:Y:S01]  /*01d0*/  MOV R16, 0xfffffffe ;  /* 0xfffffffe00107802 */ /* 0x000fe20000000f00 */
[----:B------:R-:W3:Y:S01]  /*01e0*/  LDCU.64 UR8, c[0x0][0x358] ;  /* 0x00006b00ff0877ac */ /* 0x000ee20008000a00 */
[----:B------:R-:W-:Y:S01]  /*01f0*/  MOV R17, 0xffffffff ;  /* 0xffffffff00117802 */ /* 0x000fe20000000f00 */
[----:B------:R0:W-:Y:S01]  /*0200*/  STL.64 [R1+0x20], R10 ;  /* 0x0000200a01007387 */ /* 0x0001e20000100a00 */
[----:B----4-:R-:W-:-:S03]  /*0210*/  VIADD R7, R5, 0xffffffff ;  /* 0xffffffff05077836 */ /* 0x010fc60000000000 */
[----:B------:R0:W-:Y:S01]  /*0220*/  STL.64 [R1+0x28], R12 ;  /* 0x0000280c01007387 */ /* 0x0001e20000100a00 */
[----:B--2---:R-:W-:-:S03]  /*0230*/  IMAD R0, R19, UR5, R0 ;  /* 0x0000000513007c24 */ /* 0x004fc6000f8e0200 */
[----:B------:R0:W-:Y:S02]  /*0240*/  STL.64 [R1+0x38], R14 ;  /* 0x0000380e01007387 */ /* 0x0001e40000100a00 */
[C---:B------:R-:W-:Y:S02]  /*0250*/  ISETP.GE.AND P1, PT, R0.reuse, R7, PT ;  /* 0x000000070000720c */ /* 0x040fe40003f26270 */
[----:B------:R0:W-:Y:S02]  /*0260*/  STL.64 [R1+0x40], R16 ;  /* 0x0000401001007387 */ /* 0x0001e40000100a00 */
[----:B------:R-:W-:Y:S02]  /*0270*/  ISETP.LT.OR P1, PT, R0, 0x1, P1 ;  /* 0x000000010000780c */ /* 0x000fe40000f21670 */
[----:B------:R0:W-:Y:S01]  /*0280*/  STL.64 [R1+0x30], RZ ;  /* 0x000030ff01007387 */ /* 0x0001e20000100a00 */
[----:B-1----:R-:W-:-:S05]  /*0290*/  IMAD R3, R21, UR6, R18 ;  /* 0x0000000615037c24 */ /* 0x002fca000f8e0212 */
[----:B------:R-:W-:-:S04]  /*02a0*/  ISETP.GE.AND P0, PT, R3, UR4, PT ;  /* 0x0000000403007c0c */ /* 0x000fc8000bf06270 */
[----:B------:R-:W-:-:S04]  /*02b0*/  ISETP.EQ.OR P0, PT, R3, RZ, P0 ;  /* 0x000000ff0300720c */ /* 0x000fc80000702670 */
[----:B------:R-:W-:-:S13]  /*02c0*/  PLOP3.LUT P0, PT, P0, P1, PT, 0xf8, 0x8f ;  /* 0x00000000008f781c */ /* 0x000fda0000703f70 */
[----:B0--3--:R-:W-:Y:S05]  /*02d0*/  @P0 BRA `(.L_x_10) ;  /* 0x00000008006c0947 */ /* 0x009fea0003800000 */
[----:B------:R-:W0:Y:S01]  /*02e0*/  LDCU.64 UR6, c[0x0][0x3a0] ;  /* 0x00007400ff0677ac */ /* 0x000e220008000a00 */
[----:B------:R-:W-:Y:S01]  /*02f0*/  CS2R R12, SRZ ;  /* 0x00000000000c7805 */ /* 0x000fe2000001ff00 */
[----:B0-----:R-:W-:-:S04]  /*0300*/  UISETP.GE.AND UP0, UPT, UR7, 0x1, UPT ;  /* 0x000000010700788c */ /* 0x001fc8000bf06270 */
[----:B------:R-:W-:-:S09]  /*0310*/  UISETP.LT.OR UP0, UPT, UR6, 0x1, !UP0 ;  /* 0x000000010600788c */ /* 0x000fd2000c701670 */
[----:B------:R-:W-:Y:S05]  /*0320*/  BRA.U UP0, `(.L_x_11) ;  /* 0x0000000900387547 */ /* 0x000fea000b800000 */
[----:B------:R-:W-:Y:S01]  /*0330*/  HFMA2 R10, -RZ, RZ, 0, 0 ;  /* 0x00000000ff0a7431 */ /* 0x000fe200000001ff */
[----:B------:R-:W-:Y:S01]  /*0340*/  ULOP3.LUT UR5, UR7, 0x7ffffff8, URZ, 0xc0, !UPT ;  /* 0x7ffffff807057892 */ /* 0x000fe2000f8ec0ff */
[C---:B------:R-:W-:Y:S02]  /*0350*/  IADD3 R11, PT, PT, R1.reuse, 0x24, RZ ;  /* 0x00000024010b7810 */ /* 0x040fe40007ffe0ff */
[----:B------:R-:W-:Y:S02]  /*0360*/  CS2R R12, SRZ ;  /* 0x00000000000c7805 */ /* 0x000fe4000001ff00 */
[C---:B------:R-:W-:Y:S01]  /*0370*/  IADD3 R4, PT, PT, R1.reuse, 0x10, RZ ;  /* 0x0000001001047810 */ /* 0x040fe20007ffe0ff */
[----:B------:R-:W-:Y:S01]  /*0380*/  VIADD R2, R1, 0x34 ;  /* 0x0000003401027836 */ /* 0x000fe20000000000 */
[----:B------:R-:W-:Y:S02]  /*0390*/  ULOP3.LUT UR4, UR7, 0x7, URZ, 0xc0, !UPT ;  /* 0x0000000707047892 */ /* 0x000fe4000f8ec0ff */
[----:B------:R-:W-:-:S12]  /*03a0*/  UIADD3 UR6, UPT, UPT, -UR5, URZ, URZ ;  /* 0x000000ff05067290 */ /* 0x000fd8000fffe1ff */
.L_x_16:
[----:B------:R-:W0:Y:S01]  /*03b0*/  LDC R8, c[0x0][0x3a4] ;  /* 0x0000e900ff087b82 */ /* 0x000e220000000800 */
[----:B------:R-:W1:Y:S01]  /*03c0*/  LDCU UR5, c[0x0][0x398] ;  /* 0x00007300ff0577ac */ /* 0x000e620008000800 */
[----:B------:R-:W-:Y:S02]  /*03d0*/  IADD3 R6, PT, PT, R3, -0x1, R10 ;  /* 0xffffffff03067810 */ /* 0x000fe40007ffe00a */
[----:B------:R-:W-:Y:S02]  /*03e0*/  MOV R17, RZ ;  /* 0x000000ff00117202 */ /* 0x000fe40000000f00 */
[----:B-1----:R-:W-:Y:S02]  /*03f0*/  MOV R5, UR5 ;  /* 0x0000000500057c02 */ /* 0x002fe40008000f00 */
[----:B0-----:R-:W-:-:S03]  /*0400*/  ISETP.GE.U32.AND P0, PT, R8, 0x8, PT ;  /* 0x000000080800780c */ /* 0x001fc60003f06070 */
[----:B------:R-:W-:-:S05]  /*0410*/  IMAD R6, R6, R5, R0 ;  /* 0x0000000506067224 */ /* 0x000fca00078e0200 */
[----:B------:R-:W-:-:S05]  /*0420*/  IADD3 R14, PT, PT, R6, -0x1, RZ ;  /* 0xffffffff060e7810 */ /* 0x000fca0007ffe0ff */
[----:B------:R-:W-:Y:S05]  /*0430*/  @!P0 BRA `(.L_x_12) ;  /* 0x0000000000d88947 */ /* 0x000fea0003800000 */
[----:B------:R-:W-:Y:S01]  /*0440*/  IMAD R9, R10, 0xc, R4 ;  /* 0x0000000c0a097824 */ /* 0x000fe200078e0204 */
[----:B------:R-:W-:Y:S01]  /*0450*/  LOP3.LUT R17, R8, 0x7ffffff8, RZ, 0xc0, !PT ;  /* 0x7ffffff808117812 */ /* 0x000fe200078ec0ff */
[----:B------:R-:W-:Y:S01]  /*0460*/  IMAD R15, R10, 0xc, R2 ;  /* 0x0000000c0a0f7824 */ /* 0x000fe200078e0202 */
[----:B------:R-:W0:Y:S01]  /*0470*/  LDCU.64 UR10, c[0x0][0x380] ;  /* 0x00007000ff0a77ac */ /* 0x000e220008000a00 */
[----:B------:R-:W-:Y:S01]  /*0480*/  IMAD.MOV.U32 R16, RZ, RZ, R14 ;  /* 0x000000ffff107224 */ /* 0x000fe200078e000e */
[----:B------:R-:W-:-:S06]  /*0490*/  UMOV UR5, UR6 ;  /* 0x0000000600057c82 */ /* 0x000fcc0008000000 */
.L_x_13:
[C---:B0-----:R-:W-:Y:S01]  /*04a0*/  IADD3 R6, P0, PT, R16.reuse, UR10, RZ ;  /* 0x0000000a10067c10 */ /* 0x041fe2000ff1e0ff */
[----:B------:R-:W2:Y:S03]  /*04b0*/  LDL R20, [R9+-0x10] ;  /* 0xfffff00009147983 */ /* 0x000ea60000100800 */
[----:B------:R-:W-:Y:S01]  /*04c0*/  LEA.HI.X.SX32 R7, R16, UR11, 0x1, P0 ;  /* 0x0000000b10077c11 */ /* 0x000fe200080f0eff */
[----:B------:R-:W3:Y:S04]  /*04d0*/  LDL R22, [R15+-0x10] ;  /* 0xfffff0000f167983 */ /* 0x000ee80000100800 */
[----:B------:R-:W2:Y:S04]  /*04e0*/  LDG.E.U8 R21, desc[UR8][R6.64] ;  /* 0x0000000806157981 */ /* 0x000ea8000c1e1100 */
[----:B------:R-:W4:Y:S04]  /*04f0*/  LDL R23, [R9+-0xc] ;  /* 0xfffff40009177983 */ /* 0x000f280000100800 */
[----:B------:R-:W4:Y:S04]  /*0500*/  LDG.E.U8 R25, desc[UR8][R6.64+0x1] ;  /* 0x0000010806197981 */ /* 0x000f28000c1e1100 */
[----:B------:R-:W5:Y:S04]  /*0510*/  LDL R24, [R15+-0xc] ;  /* 0xfffff4000f187983 */ /* 0x000f680000100800 */
[----:B------:R-:W5:Y:S04]  /*0520*/  LDL R19, [R9+-0x8] ;  /* 0xfffff80009137983 */ /* 0x000f680000100800 */
[----:B------:R-:W5:Y:S04]  /*0530*/  LDG.E.U8 R18, desc[UR8][R6.64+0x2] ;  /* 0x0000020806127981 */ /* 0x000f68000c1e1100 */
[----:B------:R-:W5:Y:S04]  /*0540*/  LDL R26, [R9+0x8] ;  /* 0x00000800091a7983 */ /* 0x000f680000100800 */
[----:B------:R-:W5:Y:S01]  /*0550*/  LDL R27, [R9+0xc] ;  /* 0x00000c00091b7983 */ /* 0x000f620000100800 */
[----:B--2---:R-:W-:-:S02]  /*0560*/  IMAD R20, R20, R21, R13 ;  /* 0x0000001514147224 */ /* 0x004fc400078e020d */
[----:B---3--:R-:W-:Y:S01]  /*0570*/  IMAD R22, R21, R22, R12 ;  /* 0x0000001615167224 */ /* 0x008fe200078e020c */
[----:B------:R-:W2:Y:S04]  /*0580*/  LDL R13, [R15] ;  /* 0x000000000f0d7983 */ /* 0x000ea80000100800 */
[----:B------:R-:W3:Y:S01]  /*0590*/  LDL R21, [R15+-0x8] ;  /* 0xfffff8000f157983 */ /* 0x000ee20000100800 */
[----:B----4-:R-:W-:-:S03]  /*05a0*/  IMAD R23, R23, R25, R20 ;  /* 0x0000001917177224 */ /* 0x010fc600078e0214 */
[----:B------:R-:W4:Y:S01]  /*05b0*/  LDG.E.U8 R20, desc[UR8][R6.64+0x3] ;  /* 0x0000030806147981 */ /* 0x000f22000c1e1100 */
[----:B-----5:R-:W-:-:S03]  /*05c0*/  IMAD R25, R25, R24, R22 ;  /* 0x0000001819197224 */ /* 0x020fc600078e0216 */
[----:B------:R-:W4:Y:S04]  /*05d0*/  LDL R22, [R9+-0x4] ;  /* 0xfffffc0009167983 */ /* 0x000f280000100800 */
[----:B------:R-:W5:Y:S01]  /*05e0*/  LDL R24, [R9] ;  /* 0x0000000009187983 */ /* 0x000f620000100800 */
[----:B------:R-:W-:-:S03]  /*05f0*/  IMAD R19, R19, R18, R23 ;  /* 0x0000001213137224 */ /* 0x000fc600078e0217 */
[----:B------:R-:W2:Y:S04]  /*0600*/  LDL R23, [R15+-0x4] ;  /* 0xfffffc000f177983 */ /* 0x000ea80000100800 */
[----:B------:R-:W5:Y:S01]  /*0610*/  LDG.E.U8 R12, desc[UR8][R6.64+0x4] ;  /* 0x00000408060c7981 */ /* 0x000f62000c1e1100 */
[----:B---3--:R-:W-:-:S03]  /*0620*/  IMAD R21, R18, R21, R25 ;  /* 0x0000001512157224 */ /* 0x008fc600078e0219 */
[----:B------:R-:W3:Y:S01]  /*0630*/  LDG.E.U8 R18, desc[UR8][R6.64+0x5] ;  /* 0x0000050806127981 */ /* 0x000ee2000c1e1100 */
[----:B----4-:R-:W-:Y:S02]  /*0640*/  IMAD R19, R22, R20, R19 ;  /* 0x0000001416137224 */ /* 0x010fe400078e0213 */
[----:B--2---:R-:W-:Y:S02]  /*0650*/  IMAD R23, R20, R23, R21 ;  /* 0x0000001714177224 */ /* 0x004fe400078e0215 */
[----:B------:R0:W3:Y:S01]  /*0660*/  LDL R21, [R9+0x4] ;  /* 0x0000040009157983 */ /* 0x0000e20000100800 */
[----:B-----5:R-:W-:-:S03]  /*0670*/  IMAD R19, R24, R12, R19 ;  /* 0x0000000c18137224 */ /* 0x020fc600078e0213 */
[----:B------:R-:W2:Y:S01]  /*0680*/  LDL R24, [R15+0x4] ;  /* 0x000004000f187983 */ /* 0x000ea20000100800 */
[----:B------:R-:W-:-:S03]  /*0690*/  IMAD R25, R12, R13, R23 ;  /* 0x0000000d0c197224 */ /* 0x000fc600078e0217 */
[----:B------:R-:W4:Y:S04]  /*06a0*/  LDG.E.U8 R13, desc[UR8][R6.64+0x6] ;  /* 0x00000608060d7981 */ /* 0x000f28000c1e1100 */
[----:B------:R-:W5:Y:S04]  /*06b0*/  LDL R20, [R15+0x8] ;  /* 0x000008000f147983 */ /* 0x000f680000100800 */
[----:B------:R-:W5:Y:S04]  /*06c0*/  LDG.E.U8 R12, desc[UR8][R6.64+0x7] ;  /* 0x00000708060c7981 */ /* 0x000f68000c1e1100 */
[----:B------:R1:W5:Y:S01]  /*06d0*/  LDL R23, [R15+0xc] ;  /* 0x00000c000f177983 */ /* 0x0003620000100800 */
[----:B------:R-:W-:-:S04]  /*06e0*/  UIADD3 UR5, UPT, UPT, UR5, 0x8, URZ ;  /* 0x0000000805057890 */ /* 0x000fc8000fffe0ff */
[----:B------:R-:W-:Y:S01]  /*06f0*/  UISETP.NE.AND UP0, UPT, UR5, URZ, UPT ;  /* 0x000000ff0500728c */ /* 0x000fe2000bf05270 */
[----:B0-----:R-:W-:Y:S02]  /*0700*/  IADD3 R9, PT, PT, R9, 0x20, RZ ;  /* 0x0000002009097810 */ /* 0x001fe40007ffe0ff */
[----:B-1----:R-:W-:Y:S02]  /*0710*/  IADD3 R15, PT, PT, R15, 0x20, RZ ;  /* 0x000000200f0f7810 */ /* 0x002fe40007ffe0ff */
[----:B------:R-:W-:Y:S01]  /*0720*/  IADD3 R16, PT, PT, R16, 0x8, RZ ;  /* 0x0000000810107810 */ /* 0x000fe20007ffe0ff */
[----:B---3--:R-:W-:Y:S02]  /*0730*/  IMAD R22, R21, R18, R19 ;  /* 0x0000001215167224 */ /* 0x008fe400078e0213 */
[----:B--2---:R-:W-:Y:S02]  /*0740*/  IMAD R24, R18, R24, R25 ;  /* 0x0000001812187224 */ /* 0x004fe400078e0219 */
[----:B----4-:R-:W-:-:S02]  /*0750*/  IMAD R19, R26, R13, R22 ;  /* 0x0000000d1a137224 */ /* 0x010fc400078e0216 */
[----:B-----5:R-:W-:Y:S02]  /*0760*/  IMAD R20, R13, R20, R24 ;  /* 0x000000140d147224 */ /* 0x020fe400078e0218 */
[----:B------:R-:W-:Y:S02]  /*0770*/  IMAD R13, R27, R12, R19 ;  /* 0x0000000c1b0d7224 */ /* 0x000fe400078e0213 */
[----:B------:R-:W-:Y:S01]  /*0780*/  IMAD R12, R12, R23, R20 ;  /* 0x000000170c0c7224 */ /* 0x000fe200078e0214 */
[----:B------:R-:W-:Y:S06]  /*0790*/  BRA.U UP0, `(.L_x_13) ;  /* 0xfffffffd00407547 */ /* 0x000fec000b83ffff */
.L_x_12:
[----:B------:R-:W-:-:S09]  /*07a0*/  UISETP.NE.AND UP0, UPT, UR4, URZ, UPT ;  /* 0x000000ff0400728c */ /* 0x000fd2000bf05270 */
[----:B------:R-:W-:Y:S05]  /*07b0*/  BRA.U !UP0, `(.L_x_14) ;  /* 0x0000000508047547 */ /* 0x000fea000b800000 */
[----:B------:R-:W-:Y:S01]  /*07c0*/  UIADD3 UR5, UPT, UPT, UR4, -0x1, URZ ;  /* 0xffffffff04057890 */ /* 0x000fe2000fffe0ff */
[C---:B------:R-:W-:Y:S02]  /*07d0*/  IMAD R18, R10.reuse, 0xc, R1 ;  /* 0x0000000c0a127824 */ /* 0x040fe400078e0201 */
[----:B------:R-:W-:Y:S01]  /*07e0*/  IMAD R16, R10, 0xc, R11 ;  /* 0x0000000c0a107824 */ /* 0x000fe200078e020b */
[----:B------:R-:W-:-:S09]  /*07f0*/  UISETP.GE.U32.AND UP0, UPT, UR5, 0x3, UPT ;  /* 0x000000030500788c */ /* 0x000fd2000bf06070 */
[----:B------:R-:W-:Y:S05]  /*0800*/  BRA.U !UP0, `(.L_x_15) ;  /* 0x00000001086c7547 */ /* 0x000fea000b800000 */
[----:B------:R-:W0:Y:S01]  /*0810*/  LDCU.64 UR10, c[0x0][0x380] ;  /* 0x00007000ff0a77ac */ /* 0x000e220008000a00 */
[----:B------:R-:W-:Y:S01]  /*0820*/  IMAD.IADD R7, R14, 0x1, R17 ;  /* 0x000000010e077824 */ /* 0x000fe200078e0211 */
[C---:B------:R-:W-:Y:S02]  /*0830*/  LEA R19, R17.reuse, R18, 0x2 ;  /* 0x0000001211137211 */ /* 0x040fe400078e10ff */
[----:B------:R-:W-:-:S03]  /*0840*/  LEA R15, R17, R16, 0x2 ;  /* 0x00000010110f7211 */ /* 0x000fc600078e10ff */
[----:B------:R-:W2:Y:S04]  /*0850*/  LDL R20, [R19] ;  /* 0x0000000013147983 */ /* 0x000ea80000100800 */
[----:B------:R-:W3:Y:S04]  /*0860*/  LDL R22, [R15] ;  /* 0x000000000f167983 */ /* 0x000ee80000100800 */
[----:B------:R-:W4:Y:S01]  /*0870*/  LDL R9, [R19+0x4] ;  /* 0x0000040013097983 */ /* 0x000f220000100800 */
[----:B0-----:R-:W-:-:S03]  /*0880*/  IADD3 R6, P0, PT, R7, UR10, RZ ;  /* 0x0000000a07067c10 */ /* 0x001fc6000ff1e0ff */
[----:B------:R-:W5:Y:S01]  /*0890*/  LDL R24, [R15+0x4] ;  /* 0x000004000f187983 */ /* 0x000f620000100800 */
[----:B------:R-:W-:-:S03]  /*08a0*/  LEA.HI.X.SX32 R7, R7, UR11, 0x1, P0 ;  /* 0x0000000b07077c11 */ /* 0x000fc600080f0eff */
[----:B------:R-:W5:Y:S04]  /*08b0*/  LDL R25, [R15+0x8] ;  /* 0x000008000f197983 */ /* 0x000f680000100800 */
[----:B------:R-:W2:Y:S04]  /*08c0*/  LDG.E.U8 R21, desc[UR8][R6.64] ;  /* 0x0000000806157981 */ /* 0x000ea8000c1e1100 */
[----:B------:R-:W5:Y:S04]  /*08d0*/  LDL R26, [R19+0xc] ;  /* 0x00000c00131a7983 */ /* 0x000f680000100800 */
[----:B------:R-:W5:Y:S01]  /*08e0*/  LDL R27, [R15+0xc] ;  /* 0x00000c000f1b7983 */ /* 0x000f620000100800 */
[----:B--2---:R-:W-:-:S03]  /*08f0*/  IMAD R13, R20, R21, R13 ;  /* 0x00000015140d7224 */ /* 0x004fc600078e020d */
[----:B------:R-:W4:Y:S01]  /*0900*/  LDG.E.U8 R20, desc[UR8][R6.64+0x1] ;  /* 0x0000010806147981 */ /* 0x000f22000c1e1100 */
[----:B---3--:R-:W-:-:S03]  /*0910*/  IMAD R23, R21, R22, R12 ;  /* 0x0000001615177224 */ /* 0x008fc600078e020c */
[----:B------:R-:W2:Y:S04]  /*0920*/  LDL R22, [R19+0x8] ;  /* 0x0000080013167983 */ /* 0x000ea80000100800 */
[----:B------:R-:W2:Y:S04]  /*0930*/  LDG.E.U8 R21, desc[UR8][R6.64+0x2] ;  /* 0x0000020806157981 */ /* 0x000ea8000c1e1100 */
[----:B------:R-:W3:Y:S01]  /*0940*/  LDG.E.U8 R12, desc[UR8][R6.64+0x3] ;  /* 0x00000308060c7981 */ /* 0x000ee2000c1e1100 */
[----:B------:R-:W-:Y:S01]  /*0950*/  IADD3 R17, PT, PT, R17, 0x4, RZ ;  /* 0x0000000411117810 */ /* 0x000fe20007ffe0ff */
[----:B----4-:R-:W-:-:S02]  /*0960*/  IMAD R9, R9, R20, R13 ;  /* 0x0000001409097224 */ /* 0x010fc400078e020d */
[----:B-----5:R-:W-:Y:S02]  /*0970*/  IMAD R24, R20, R24, R23 ;  /* 0x0000001814187224 */ /* 0x020fe400078e0217 */
[----:B--2---:R-:W-:Y:S02]  /*0980*/  IMAD R9, R22, R21, R9 ;  /* 0x0000001516097224 */ /* 0x004fe400078e0209 */
[----:B------:R-:W-:Y:S02]  /*0990*/  IMAD R25, R21, R25, R24 ;  /* 0x0000001915197224 */ /* 0x000fe400078e0218 */
[----:B---3--:R-:W-:Y:S02]  /*09a0*/  IMAD R13, R26, R12, R9 ;  /* 0x0000000c1a0d7224 */ /* 0x008fe400078e0209 */
[----:B------:R-:W-:-:S07]  /*09b0*/  IMAD R12, R12, R27, R25 ;  /* 0x0000001b0c0c7224 */ /* 0x000fce00078e0219 */
.L_x_15:
[----:B------:R-:W-:-:S13]  /*09c0*/  LOP3.LUT P0, R6, R8, 0x3, RZ, 0xc0, !PT ;  /* 0x0000000308067812 */ /* 0x000fda000780c0ff */
[----:B------:R-:W-:Y:S05]  /*09d0*/  @!P0 BRA `(.L_x_14) ;  /* 0x00000000007c8947 */ /* 0x000fea0003800000 */
[----:B------:R-:W-:Y:S02]  /*09e0*/  LOP3.LUT R8, R8, 0x1, RZ, 0xc0, !PT ;  /* 0x0000000108087812 */ /* 0x000fe400078ec0ff */
[----:B------:R-:W-:Y:S02]  /*09f0*/  ISETP.NE.AND P0, PT, R6, 0x1, PT ;  /* 0x000000010600780c */ /* 0x000fe40003f05270 */
[----:B------:R-:W-:-:S11]  /*0a00*/  ISETP.NE.U32.AND P1, PT, R8, 0x1, PT ;  /* 0x000000010800780c */ /* 0x000fd60003f25070 */
[----:B------:R-:W0:Y:S01]  /*0a10*/  @P0 LDC.64 R6, c[0x0][0x380] ;  /* 0x0000e000ff060b82 */ /* 0x000e220000000a00 */
[C---:B------:R-:W-:Y:S01]  /*0a20*/  @P0 IMAD.IADD R21, R14.reuse, 0x1, R17 ;  /* 0x000000010e150824 */ /* 0x040fe200078e0211 */
[C---:B------:R-:W-:Y:S02]  /*0a30*/  @P0 LEA R15, R17.reuse, R18, 0x2 ;  /* 0x00000012110f0211 */ /* 0x040fe400078e10ff */
[C---:B------:R-:W-:Y:S02]  /*0a40*/  @P0 LEA R19, R17.reuse, R16, 0x2 ;  /* 0x0000001011130211 */ /* 0x040fe400078e10ff */
[----:B------:R-:W-:Y:S02]  /*0a50*/  @P0 IADD3 R17, PT, PT, R17, 0x2, RZ ;  /* 0x0000000211110810 */ /* 0x000fe40007ffe0ff */
[----:B------:R-:W1:Y:S01]  /*0a60*/  @!P1 LDC.64 R8, c[0x0][0x380] ;  /* 0x0000e000ff089b82 */ /* 0x000e620000000a00 */
[----:B------:R-:W2:Y:S02]  /*0a70*/  @P0 LDL R23, [R19+0x4] ;  /* 0x0000040013170983 */ /* 0x000ea40000100800 */
[----:B------:R-:W-:-:S02]  /*0a80*/  @!P1 IMAD.IADD R20, R14, 0x1, R17 ;  /* 0x000000010e149824 */ /* 0x000fc400078e0211 */
[----:B------:R-:W3:Y:S01]  /*0a90*/  @P0 LDL R14, [R15] ;  /* 0x000000000f0e0983 */ /* 0x000ee20000100800 */
[----:B0-----:R-:W-:-:S04]  /*0aa0*/  @P0 IADD3 R6, P3, PT, R21, R6, RZ ;  /* 0x0000000615060210 */ /* 0x001fc80007f7e0ff */
[----:B------:R-:W-:Y:S02]  /*0ab0*/  @P0 LEA.HI.X.SX32 R7, R21, R7, 0x1, P3 ;  /* 0x0000000715070211 */ /* 0x000fe400018f0eff */
[----:B------:R-:W4:Y:S01]  /*0ac0*/  @P0 LDL R21, [R19] ;  /* 0x0000000013150983 */ /* 0x000f220000100800 */
[C---:B-1----:R-:W-:Y:S02]  /*0ad0*/  @!P1 IADD3 R8, P2, PT, R20.reuse, R8, RZ ;  /* 0x0000000814089210 */ /* 0x042fe40007f5e0ff */
[----:B------:R-:W-:Y:S01]  /*0ae0*/  @!P1 LEA R18, R17, R18, 0x2 ;  /* 0x0000001211129211 */ /* 0x000fe200078e10ff */
[----:B------:R-:W5:Y:S01]  /*0af0*/  @P0 LDG.E.U8 R22, desc[UR8][R6.64+0x1] ;  /* 0x0000010806160981 */ /* 0x000f62000c1e1100 */
[----:B------:R-:W-:-:S03]  /*0b00*/  @!P1 LEA.HI.X.SX32 R9, R20, R9, 0x1, P2 ;  /* 0x0000000914099211 */ /* 0x000fc600010f0eff */
[----:B------:R-:W3:Y:S01]  /*0b10*/  @P0 LDG.E.U8 R20, desc[UR8][R6.64] ;  /* 0x0000000806140981 */ /* 0x000ee2000c1e1100 */
[----:B------:R-:W-:-:S03]  /*0b20*/  @!P1 LEA R16, R17, R16, 0x2 ;  /* 0x0000001011109211 */ /* 0x000fc600078e10ff */
[----:B------:R-:W5:Y:S04]  /*0b30*/  @P0 LDL R17, [R15+0x4] ;  /* 0x000004000f110983 */ /* 0x000f680000100800 */
[----:B------:R-:W2:Y:S04]  /*0b40*/  @!P1 LDG.E.U8 R9, desc[UR8][R8.64] ;  /* 0x0000000808099981 */ /* 0x000ea8000c1e1100 */
[----:B------:R-:W2:Y:S04]  /*0b50*/  @!P1 LDL R18, [R18] ;  /* 0x0000000012129983 */ /* 0x000ea80000100800 */
[----:B------:R-:W2:Y:S01]  /*0b60*/  @!P1 LDL R16, [R16] ;  /* 0x0000000010109983 */ /* 0x000ea20000100800 */
[----:B---3--:R-:W-:-:S02]  /*0b70*/  @P0 IMAD R14, R14, R20, R13 ;  /* 0x000000140e0e0224 */ /* 0x008fc400078e020d */
[----:B----4-:R-:W-:Y:S02]  /*0b80*/  @P0 IMAD R21, R20, R21, R12 ;  /* 0x0000001514150224 */ /* 0x010fe400078e020c */
[----:B-----5:R-:W-:Y:S02]  /*0b90*/  @P0 IMAD R13, R17, R22, R14 ;  /* 0x00000016110d0224 */ /* 0x020fe400078e020e */
[----:B--2---:R-:W-:Y:S02]  /*0ba0*/  @P0 IMAD R12, R22, R23, R21 ;  /* 0x00000017160c0224 */ /* 0x004fe400078e0215 */
[----:B------:R-:W-:Y:S02]  /*0bb0*/  @!P1 IMAD R13, R18, R9, R13 ;  /* 0x00000009120d9224 */ /* 0x000fe400078e020d */
[----:B------:R-:W-:-:S07]  /*0bc0*/  @!P1 IMAD R12, R9, R16, R12 ;  /* 0x00000010090c9224 */ /* 0x000fce00078e020c */
.L_x_14:
[----:B------:R-:W0:Y:S01]  /*0bd0*/  LDCU UR5, c[0x0][0x3a0] ;  /* 0x00007400ff0577ac */ /* 0x000e220008000800 */
[----:B------:R-:W-:-:S04]  /*0be0*/  IADD3 R10, PT, PT, R10, 0x1, RZ ;  /* 0x000000010a0a7810 */ /* 0x000fc80007ffe0ff */
[----:B0-----:R-:W-:-:S13]  /*0bf0*/  ISETP.NE.AND P0, PT, R10, UR5, PT ;  /* 0x000000050a007c0c */ /* 0x001fda000bf05270 */
[----:B------:R-:W-:Y:S05]  /*0c00*/  @P0 BRA `(.L_x_16) ;  /* 0xfffffff400e80947 */ /* 0x000fea000383ffff */
.L_x_11:
[----:B------:R-:W0:Y:S01]  /*0c10*/  LDC.64 R6, c[0x0][0x388] ;  /* 0x0000e200ff067b82 */ /* 0x000e220000000a00 */
[----:B------:R-:W-:-:S07]  /*0c20*/  IMAD R5, R3, R5, R0 ;  /* 0x0000000503057224 */ /* 0x000fce00078e0200 */
[----:B------:R-:W1:Y:S01]  /*0c30*/  LDC.64 R8, c[0x0][0x390] ;  /* 0x0000e400ff087b82 */ /* 0x000e620000000a00 */
[----:B0-----:R-:W-:-:S05]  /*0c40*/  IMAD.WIDE R2, R5, 0x4, R6 ;  /* 0x0000000405027825 */ /* 0x001fca00078e0206 */
[----:B------:R-:W-:Y:S01]  /*0c50*/  STG.E desc[UR8][R2.64], R13 ;  /* 0x0000000d02007986 */ /* 0x000fe2000c101908 */
[----:B-1----:R-:W-:-:S05]  /*0c60*/  IMAD.WIDE R4, R5, 0x4, R8 ;  /* 0x0000000405047825 */ /* 0x002fca00078e0208 */
[----:B------:R-:W-:Y:S01]  /*0c70*/  STG.E desc[UR8][R4.64], R12 ;  /* 0x0000000c04007986 */ /* 0x000fe2000c101908 */
[----:B------:R-:W-:Y:S05]  /*0c80*/  EXIT ;  /* 0x000000000000794d */ /* 0x000fea0003800000 */
.L_x_10:
[----:B------:R-:W0:Y:S01]  /*0c90*/  LDC.64 R6, c[0x0][0x388] ;  /* 0x0000e200ff067b82 */ /* 0x000e220000000a00 */
[----:B------:R-:W-:-:S07]  /*0ca0*/  IMAD R3, R3, R5, R0 ;  /* 0x0000000503037224 */ /* 0x000fce00078e0200 */
[----:B------:R-:W1:Y:S01]  /*0cb0*/  LDC.64 R8, c[0x0][0x390] ;  /* 0x0000e400ff087b82 */ /* 0x000e620000000a00 */
[----:B0-----:R-:W-:-:S05]  /*0cc0*/  IMAD.WIDE R6, R3, 0x4, R6 ;  /* 0x0000000403067825 */ /* 0x001fca00078e0206 */
[----:B------:R-:W-:Y:S01]  /*0cd0*/  STG.E desc[UR8][R6.64], RZ ;  /* 0x000000ff06007986 */ /* 0x000fe2000c101908 */
[----:B-1----:R-:W-:-:S05]  /*0ce0*/  IMAD.WIDE R8, R3, 0x4, R8 ;  /* 0x0000000403087825 */ /* 0x002fca00078e0208 */
[----:B------:R-:W-:Y:S01]  /*0cf0*/  STG.E desc[UR8][R8.64], RZ ;  /* 0x000000ff08007986 */ /* 0x000fe2000c101908 */
[----:B------:R-:W-:Y:S05]  /*0d00*/  EXIT ;  /* 0x000000000000794d */ /* 0x000fea0003800000 */
.L_x_17:
        /* <DEDUP_REMOVED lines=15> */
.L_x_20:


//--------------------- .nv.shared.reserved.0     --------------------------
	.section	.nv.shared.reserved.0,"aw",@nobits
	.weak		__nv_reservedSMEM_offset_0_alias
	.size		__nv_reservedSMEM_offset_0_alias, 0, 64
	.other		__nv_reservedSMEM_offset_0_alias,@"STO_CUDA_RESERVED_SHARED STV_DEFAULT"
__nv_reservedSMEM_offset_0_alias:
	.zero		0
	.zero		64


//--------------------- .nv.constant0._Z11Detect_EdgePhPiS0_S0_iiS0_S0_ --------------------------
	.section	.nv.constant0._Z11Detect_EdgePhPiS0_S0_iiS0_S0_,"a",@progbits
	.sectionflags	@""
	.align	4
.nv.constant0._Z11Detect_EdgePhPiS0_S0_iiS0_S0_:
	.zero		952


//--------------------- .nv.constant0._Z10Sobel_ConvPhPiS0_iiiii --------------------------
	.section	.nv.constant0._Z10Sobel_ConvPhPiS0_iiiii,"a",@progbits
	.sectionflags	@""
	.align	4
.nv.constant0._Z10Sobel_ConvPhPiS0_iiiii:
	.zero		940


//--------------------- SYMBOLS --------------------------

	.type		.nv.reservedSmem.offset0,@object
	.size		.nv.reservedSmem.offset0,0x4
